//
// Generated by NVIDIA NVVM Compiler
//
// Compiler Build ID: CL-36424714
// Cuda compilation tools, release 13.0, V13.0.88
// Based on NVVM 20.0.0
//

.version 9.0
.target sm_100
.address_size 64

	// .globl	_Z35scaled_dot_product_attention_kernelPfPKfS1_S1_iif

.visible .entry _Z35scaled_dot_product_attention_kernelPfPKfS1_S1_iif(
	.param .u64 .ptr .align 1 _Z35scaled_dot_product_attention_kernelPfPKfS1_S1_iif_param_0,
	.param .u64 .ptr .align 1 _Z35scaled_dot_product_attention_kernelPfPKfS1_S1_iif_param_1,
	.param .u64 .ptr .align 1 _Z35scaled_dot_product_attention_kernelPfPKfS1_S1_iif_param_2,
	.param .u64 .ptr .align 1 _Z35scaled_dot_product_attention_kernelPfPKfS1_S1_iif_param_3,
	.param .u32 _Z35scaled_dot_product_attention_kernelPfPKfS1_S1_iif_param_4,
	.param .u32 _Z35scaled_dot_product_attention_kernelPfPKfS1_S1_iif_param_5,
	.param .f32 _Z35scaled_dot_product_attention_kernelPfPKfS1_S1_iif_param_6
)
{
	.reg .pred 	%p<20>;
	.reg .b32 	%r<77>;
	.reg .b32 	%f<208>;
	.reg .b64 	%rd<70>;

	ld.param.u64 	%rd17, [_Z35scaled_dot_product_attention_kernelPfPKfS1_S1_iif_param_0];
	ld.param.u64 	%rd18, [_Z35scaled_dot_product_attention_kernelPfPKfS1_S1_iif_param_1];
	ld.param.u64 	%rd19, [_Z35scaled_dot_product_attention_kernelPfPKfS1_S1_iif_param_2];
	ld.param.u64 	%rd20, [_Z35scaled_dot_product_attention_kernelPfPKfS1_S1_iif_param_3];
	ld.param.u32 	%r42, [_Z35scaled_dot_product_attention_kernelPfPKfS1_S1_iif_param_4];
	ld.param.u32 	%r41, [_Z35scaled_dot_product_attention_kernelPfPKfS1_S1_iif_param_5];
	ld.param.f32 	%f28, [_Z35scaled_dot_product_attention_kernelPfPKfS1_S1_iif_param_6];
	cvta.to.global.u64 	%rd1, %rd19;
	cvta.to.global.u64 	%rd2, %rd18;
	cvta.to.global.u64 	%rd3, %rd20;
	mov.u32 	%r44, %ctaid.x;
	mov.u32 	%r45, %ntid.x;
	mov.u32 	%r46, %tid.x;
	mad.lo.s32 	%r1, %r44, %r45, %r46;
	mov.u32 	%r47, %ctaid.y;
	mov.u32 	%r48, %ntid.y;
	mov.u32 	%r49, %tid.y;
	mad.lo.s32 	%r50, %r47, %r48, %r49;
	max.s32 	%r51, %r1, %r50;
	setp.ge.s32 	%p1, %r51, %r42;
	@%p1 bra 	$L__BB0_28;
	setp.lt.s32 	%p2, %r41, 1;
	mov.f32 	%f198, 0f00000000;
	@%p2 bra 	$L__BB0_14;
	mul.lo.s32 	%r3, %r41, %r1;
	mul.lo.s32 	%r4, %r41, %r50;
	and.b32  	%r5, %r41, 15;
	setp.lt.u32 	%p3, %r41, 16;
	mov.f32 	%f198, 0f00000000;
	mov.b32 	%r68, 0;
	@%p3 bra 	$L__BB0_5;
	and.b32  	%r68, %r41, 2147483632;
	neg.s32 	%r66, %r68;
	add.s64 	%rd4, %rd2, 32;
	mul.wide.u32 	%rd21, %r4, 4;
	add.s64 	%rd22, %rd21, %rd1;
	add.s64 	%rd66, %rd22, 32;
	mov.f32 	%f198, 0f00000000;
	mov.u32 	%r65, %r3;
$L__BB0_4:
	.pragma "nounroll";
	mul.wide.s32 	%rd23, %r65, 4;
	add.s64 	%rd24, %rd4, %rd23;
	ld.global.f32 	%f33, [%rd24+-32];
	ld.global.f32 	%f34, [%rd66+-32];
	fma.rn.f32 	%f35, %f33, %f34, %f198;
	ld.global.f32 	%f36, [%rd24+-28];
	ld.global.f32 	%f37, [%rd66+-28];
	fma.rn.f32 	%f38, %f36, %f37, %f35;
	ld.global.f32 	%f39, [%rd24+-24];
	ld.global.f32 	%f40, [%rd66+-24];
	fma.rn.f32 	%f41, %f39, %f40, %f38;
	ld.global.f32 	%f42, [%rd24+-20];
	ld.global.f32 	%f43, [%rd66+-20];
	fma.rn.f32 	%f44, %f42, %f43, %f41;
	ld.global.f32 	%f45, [%rd24+-16];
	ld.global.f32 	%f46, [%rd66+-16];
	fma.rn.f32 	%f47, %f45, %f46, %f44;
	ld.global.f32 	%f48, [%rd24+-12];
	ld.global.f32 	%f49, [%rd66+-12];
	fma.rn.f32 	%f50, %f48, %f49, %f47;
	ld.global.f32 	%f51, [%rd24+-8];
	ld.global.f32 	%f52, [%rd66+-8];
	fma.rn.f32 	%f53, %f51, %f52, %f50;
	ld.global.f32 	%f54, [%rd24+-4];
	ld.global.f32 	%f55, [%rd66+-4];
	fma.rn.f32 	%f56, %f54, %f55, %f53;
	ld.global.f32 	%f57, [%rd24];
	ld.global.f32 	%f58, [%rd66];
	fma.rn.f32 	%f59, %f57, %f58, %f56;
	ld.global.f32 	%f60, [%rd24+4];
	ld.global.f32 	%f61, [%rd66+4];
	fma.rn.f32 	%f62, %f60, %f61, %f59;
	ld.global.f32 	%f63, [%rd24+8];
	ld.global.f32 	%f64, [%rd66+8];
	fma.rn.f32 	%f65, %f63, %f64, %f62;
	ld.global.f32 	%f66, [%rd24+12];
	ld.global.f32 	%f67, [%rd66+12];
	fma.rn.f32 	%f68, %f66, %f67, %f65;
	ld.global.f32 	%f69, [%rd24+16];
	ld.global.f32 	%f70, [%rd66+16];
	fma.rn.f32 	%f71, %f69, %f70, %f68;
	ld.global.f32 	%f72, [%rd24+20];
	ld.global.f32 	%f73, [%rd66+20];
	fma.rn.f32 	%f74, %f72, %f73, %f71;
	ld.global.f32 	%f75, [%rd24+24];
	ld.global.f32 	%f76, [%rd66+24];
	fma.rn.f32 	%f77, %f75, %f76, %f74;
	ld.global.f32 	%f78, [%rd24+28];
	ld.global.f32 	%f79, [%rd66+28];
	fma.rn.f32 	%f198, %f78, %f79, %f77;
	add.s32 	%r66, %r66, 16;
	add.s32 	%r65, %r65, 16;
	add.s64 	%rd66, %rd66, 64;
	setp.ne.s32 	%p4, %r66, 0;
	@%p4 bra 	$L__BB0_4;
$L__BB0_5:
	setp.eq.s32 	%p5, %r5, 0;
	@%p5 bra 	$L__BB0_14;
	and.b32  	%r13, %r41, 7;
	setp.lt.u32 	%p6, %r5, 8;
	@%p6 bra 	$L__BB0_8;
	add.s32 	%r53, %r68, %r3;
	mul.wide.s32 	%rd25, %r53, 4;
	add.s64 	%rd26, %rd2, %rd25;
	ld.global.f32 	%f81, [%rd26];
	add.s32 	%r54, %r68, %r4;
	mul.wide.u32 	%rd27, %r54, 4;
	add.s64 	%rd28, %rd1, %rd27;
	ld.global.f32 	%f82, [%rd28];
	fma.rn.f32 	%f83, %f81, %f82, %f198;
	ld.global.f32 	%f84, [%rd26+4];
	cvt.u64.u32 	%rd29, %r4;
	cvt.u64.u32 	%rd30, %r68;
	add.s64 	%rd31, %rd30, %rd29;
	shl.b64 	%rd32, %rd31, 2;
	add.s64 	%rd33, %rd1, %rd32;
	ld.global.f32 	%f85, [%rd33+4];
	fma.rn.f32 	%f86, %f84, %f85, %f83;
	ld.global.f32 	%f87, [%rd26+8];
	ld.global.f32 	%f88, [%rd33+8];
	fma.rn.f32 	%f89, %f87, %f88, %f86;
	ld.global.f32 	%f90, [%rd26+12];
	ld.global.f32 	%f91, [%rd33+12];
	fma.rn.f32 	%f92, %f90, %f91, %f89;
	ld.global.f32 	%f93, [%rd26+16];
	ld.global.f32 	%f94, [%rd33+16];
	fma.rn.f32 	%f95, %f93, %f94, %f92;
	ld.global.f32 	%f96, [%rd26+20];
	ld.global.f32 	%f97, [%rd33+20];
	fma.rn.f32 	%f98, %f96, %f97, %f95;
	ld.global.f32 	%f99, [%rd26+24];
	ld.global.f32 	%f100, [%rd33+24];
	fma.rn.f32 	%f101, %f99, %f100, %f98;
	ld.global.f32 	%f102, [%rd26+28];
	ld.global.f32 	%f103, [%rd33+28];
	fma.rn.f32 	%f198, %f102, %f103, %f101;
	add.s32 	%r68, %r68, 8;
$L__BB0_8:
	setp.eq.s32 	%p7, %r13, 0;
	@%p7 bra 	$L__BB0_14;
	and.b32  	%r16, %r41, 3;
	setp.lt.u32 	%p8, %r13, 4;
	@%p8 bra 	$L__BB0_11;
	add.s32 	%r55, %r68, %r3;
	mul.wide.s32 	%rd34, %r55, 4;
	add.s64 	%rd35, %rd2, %rd34;
	ld.global.f32 	%f105, [%rd35];
	add.s32 	%r56, %r68, %r4;
	mul.wide.u32 	%rd36, %r56, 4;
	add.s64 	%rd37, %rd1, %rd36;
	ld.global.f32 	%f106, [%rd37];
	fma.rn.f32 	%f107, %f105, %f106, %f198;
	ld.global.f32 	%f108, [%rd35+4];
	cvt.u64.u32 	%rd38, %r4;
	cvt.u64.u32 	%rd39, %r68;
	add.s64 	%rd40, %rd39, %rd38;
	shl.b64 	%rd41, %rd40, 2;
	add.s64 	%rd42, %rd1, %rd41;
	ld.global.f32 	%f109, [%rd42+4];
	fma.rn.f32 	%f110, %f108, %f109, %f107;
	ld.global.f32 	%f111, [%rd35+8];
	ld.global.f32 	%f112, [%rd42+8];
	fma.rn.f32 	%f113, %f111, %f112, %f110;
	ld.global.f32 	%f114, [%rd35+12];
	ld.global.f32 	%f115, [%rd42+12];
	fma.rn.f32 	%f198, %f114, %f115, %f113;
	add.s32 	%r68, %r68, 4;
$L__BB0_11:
	setp.eq.s32 	%p9, %r16, 0;
	@%p9 bra 	$L__BB0_14;
	add.s32 	%r57, %r68, %r4;
	mul.wide.u32 	%rd43, %r57, 4;
	add.s64 	%rd67, %rd1, %rd43;
	add.s32 	%r71, %r68, %r3;
	neg.s32 	%r70, %r16;
$L__BB0_13:
	.pragma "nounroll";
	mul.wide.s32 	%rd44, %r71, 4;
	add.s64 	%rd45, %rd2, %rd44;
	ld.global.f32 	%f116, [%rd45];
	ld.global.f32 	%f117, [%rd67];
	fma.rn.f32 	%f198, %f116, %f117, %f198;
	add.s64 	%rd67, %rd67, 4;
	add.s32 	%r71, %r71, 1;
	add.s32 	%r70, %r70, 1;
	setp.ne.s32 	%p10, %r70, 0;
	@%p10 bra 	$L__BB0_13;
$L__BB0_14:
	setp.lt.s32 	%p11, %r41, 1;
	div.rn.f32 	%f119, %f198, %f28;
	fma.rn.f32 	%f120, %f119, 0f3BBB989D, 0f3F000000;
	cvt.sat.f32.f32 	%f121, %f120;
	mov.f32 	%f122, 0f4B400001;
	mov.f32 	%f123, 0f437C0000;
	fma.rm.f32 	%f124, %f121, %f123, %f122;
	add.f32 	%f125, %f124, 0fCB40007F;
	neg.f32 	%f126, %f125;
	fma.rn.f32 	%f127, %f119, 0f3FB8AA3B, %f126;
	fma.rn.f32 	%f128, %f119, 0f32A57060, %f127;
	mov.b32 	%r58, %f124;
	shl.b32 	%r59, %r58, 23;
	mov.b32 	%f129, %r59;
	ex2.approx.ftz.f32 	%f130, %f128;
	mul.f32 	%f14, %f130, %f129;
	mov.f32 	%f207, 0f00000000;
	@%p11 bra 	$L__BB0_27;
	mul.lo.s32 	%r25, %r41, %r50;
	and.b32  	%r26, %r41, 15;
	setp.lt.u32 	%p12, %r41, 16;
	mov.f32 	%f207, 0f00000000;
	mov.b32 	%r74, 0;
	@%p12 bra 	$L__BB0_18;
	and.b32  	%r74, %r41, 2147483632;
	neg.s32 	%r72, %r74;
	mul.wide.u32 	%rd46, %r25, 4;
	add.s64 	%rd47, %rd46, %rd3;
	add.s64 	%rd68, %rd47, 32;
	mov.f32 	%f207, 0f00000000;
$L__BB0_17:
	.pragma "nounroll";
	ld.global.f32 	%f134, [%rd68+-32];
	fma.rn.f32 	%f135, %f14, %f134, %f207;
	ld.global.f32 	%f136, [%rd68+-28];
	fma.rn.f32 	%f137, %f14, %f136, %f135;
	ld.global.f32 	%f138, [%rd68+-24];
	fma.rn.f32 	%f139, %f14, %f138, %f137;
	ld.global.f32 	%f140, [%rd68+-20];
	fma.rn.f32 	%f141, %f14, %f140, %f139;
	ld.global.f32 	%f142, [%rd68+-16];
	fma.rn.f32 	%f143, %f14, %f142, %f141;
	ld.global.f32 	%f144, [%rd68+-12];
	fma.rn.f32 	%f145, %f14, %f144, %f143;
	ld.global.f32 	%f146, [%rd68+-8];
	fma.rn.f32 	%f147, %f14, %f146, %f145;
	ld.global.f32 	%f148, [%rd68+-4];
	fma.rn.f32 	%f149, %f14, %f148, %f147;
	ld.global.f32 	%f150, [%rd68];
	fma.rn.f32 	%f151, %f14, %f150, %f149;
	ld.global.f32 	%f152, [%rd68+4];
	fma.rn.f32 	%f153, %f14, %f152, %f151;
	ld.global.f32 	%f154, [%rd68+8];
	fma.rn.f32 	%f155, %f14, %f154, %f153;
	ld.global.f32 	%f156, [%rd68+12];
	fma.rn.f32 	%f157, %f14, %f156, %f155;
	ld.global.f32 	%f158, [%rd68+16];
	fma.rn.f32 	%f159, %f14, %f158, %f157;
	ld.global.f32 	%f160, [%rd68+20];
	fma.rn.f32 	%f161, %f14, %f160, %f159;
	ld.global.f32 	%f162, [%rd68+24];
	fma.rn.f32 	%f163, %f14, %f162, %f161;
	ld.global.f32 	%f164, [%rd68+28];
	fma.rn.f32 	%f207, %f14, %f164, %f163;
	add.s32 	%r72, %r72, 16;
	add.s64 	%rd68, %rd68, 64;
	setp.ne.s32 	%p13, %r72, 0;
	@%p13 bra 	$L__BB0_17;
$L__BB0_18:
	setp.eq.s32 	%p14, %r26, 0;
	@%p14 bra 	$L__BB0_27;
	and.b32  	%r32, %r41, 7;
	setp.lt.u32 	%p15, %r26, 8;
	@%p15 bra 	$L__BB0_21;
	add.s32 	%r61, %r74, %r25;
	mul.wide.u32 	%rd48, %r61, 4;
	add.s64 	%rd49, %rd3, %rd48;
	ld.global.f32 	%f166, [%rd49];
	fma.rn.f32 	%f167, %f14, %f166, %f207;
	cvt.u64.u32 	%rd50, %r25;
	cvt.u64.u32 	%rd51, %r74;
	add.s64 	%rd52, %rd51, %rd50;
	shl.b64 	%rd53, %rd52, 2;
	add.s64 	%rd54, %rd3, %rd53;
	ld.global.f32 	%f168, [%rd54+4];
	fma.rn.f32 	%f169, %f14, %f168, %f167;
	ld.global.f32 	%f170, [%rd54+8];
	fma.rn.f32 	%f171, %f14, %f170, %f169;
	ld.global.f32 	%f172, [%rd54+12];
	fma.rn.f32 	%f173, %f14, %f172, %f171;
	ld.global.f32 	%f174, [%rd54+16];
	fma.rn.f32 	%f175, %f14, %f174, %f173;
	ld.global.f32 	%f176, [%rd54+20];
	fma.rn.f32 	%f177, %f14, %f176, %f175;
	ld.global.f32 	%f178, [%rd54+24];
	fma.rn.f32 	%f179, %f14, %f178, %f177;
	ld.global.f32 	%f180, [%rd54+28];
	fma.rn.f32 	%f207, %f14, %f180, %f179;
	add.s32 	%r74, %r74, 8;
$L__BB0_21:
	setp.eq.s32 	%p16, %r32, 0;
	@%p16 bra 	$L__BB0_27;
	and.b32  	%r35, %r41, 3;
	setp.lt.u32 	%p17, %r32, 4;
	@%p17 bra 	$L__BB0_24;
	add.s32 	%r62, %r74, %r25;
	mul.wide.u32 	%rd55, %r62, 4;
	add.s64 	%rd56, %rd3, %rd55;
	ld.global.f32 	%f182, [%rd56];
	fma.rn.f32 	%f183, %f14, %f182, %f207;
	cvt.u64.u32 	%rd57, %r25;
	cvt.u64.u32 	%rd58, %r74;
	add.s64 	%rd59, %rd58, %rd57;
	shl.b64 	%rd60, %rd59, 2;
	add.s64 	%rd61, %rd3, %rd60;
	ld.global.f32 	%f184, [%rd61+4];
	fma.rn.f32 	%f185, %f14, %f184, %f183;
	ld.global.f32 	%f186, [%rd61+8];
	fma.rn.f32 	%f187, %f14, %f186, %f185;
	ld.global.f32 	%f188, [%rd61+12];
	fma.rn.f32 	%f207, %f14, %f188, %f187;
	add.s32 	%r74, %r74, 4;
$L__BB0_24:
	setp.eq.s32 	%p18, %r35, 0;
	@%p18 bra 	$L__BB0_27;
	add.s32 	%r63, %r74, %r25;
	mul.wide.u32 	%rd62, %r63, 4;
	add.s64 	%rd69, %rd3, %rd62;
	neg.s32 	%r76, %r35;
$L__BB0_26:
	.pragma "nounroll";
	ld.global.f32 	%f189, [%rd69];
	fma.rn.f32 	%f207, %f14, %f189, %f207;
	add.s64 	%rd69, %rd69, 4;
	add.s32 	%r76, %r76, 1;
	setp.ne.s32 	%p19, %r76, 0;
	@%p19 bra 	$L__BB0_26;
$L__BB0_27:
	mad.lo.s32 	%r64, %r41, %r1, %r50;
	cvta.to.global.u64 	%rd63, %rd17;
	mul.wide.s32 	%rd64, %r64, 4;
	add.s64 	%rd65, %rd63, %rd64;
	st.global.f32 	[%rd65], %f207;
$L__BB0_28:
	ret;

}


// ===== COMPILED SASS (sm_100) =====

	.target	sm_100

	.elftype	@"ET_EXEC"


//--------------------- .note.nv.tkinfo           --------------------------
	.section	.note.nv.tkinfo,"",@"SHT_NOTE"
	.sectionflags	@"SHF_NOTE_NV_TKINFO"
	.tkinfo
        /*0018*/ 	.word	0x00000002
        /*0030*/ 	.string	""
        /*0030*/ 	.string	"ptxas"
        /*0030*/ 	.string	"Cuda compilation tools, release 13.0, V13.0.88"
        /*0030*/ 	.string	"Build cuda_13.0.r13.0/compiler.36424714_0"
        /*0030*/ 	.string	"-arch sm_100 -m 64 "



//--------------------- .note.nv.cuinfo           --------------------------
	.section	.note.nv.cuinfo,"",@"SHT_NOTE"
	.sectionflags	@"SHF_NOTE_NV_CUINFO"
        /*0018*/ 	.short	0x0002
        /*001a*/ 	.short	0x0064
        /*001c*/ 	.short	0x0082
	.zero		2


//--------------------- .nv.info                  --------------------------
	.section	.nv.info,"",@"SHT_CUDA_INFO"
	.align	4


	//----- nvinfo : EIATTR_REGCOUNT
	.align		4
        /*0000*/ 	.byte	0x04, 0x2f
        /*0002*/ 	.short	(.L_1 - .L_0)
	.align		4
.L_0:
        /*0004*/ 	.word	index@(_Z35scaled_dot_product_attention_kernelPfPKfS1_S1_iif)
        /*0008*/ 	.word	0x00000020


	//----- nvinfo : EIATTR_FRAME_SIZE
	.align		4
.L_1:
        /*000c*/ 	.byte	0x04, 0x11
        /*000e*/ 	.short	(.L_3 - .L_2)
	.align		4
.L_2:
        /*0010*/ 	.word	index@($__internal_0_$__cuda_sm3x_div_rn_noftz_f32_slowpath)
        /*0014*/ 	.word	0x00000000


	//----- nvinfo : EIATTR_FRAME_SIZE
	.align		4
.L_3:
        /*0018*/ 	.byte	0x04, 0x11
        /*001a*/ 	.short	(.L_5 - .L_4)
	.align		4
.L_4:
        /*001c*/ 	.word	index@(_Z35scaled_dot_product_attention_kernelPfPKfS1_S1_iif)
        /*0020*/ 	.word	0x00000000


	//----- nvinfo : EIATTR_MIN_STACK_SIZE
	.align		4
.L_5:
        /*0024*/ 	.byte	0x04, 0x12
        /*0026*/ 	.short	(.L_7 - .L_6)
	.align		4
.L_6:
        /*0028*/ 	.word	index@(_Z35scaled_dot_product_attention_kernelPfPKfS1_S1_iif)
        /*002c*/ 	.word	0x00000000
.L_7:


//--------------------- .nv.compat                --------------------------
	.section	.nv.compat,"",@"SHT_CUDA_COMPAT_INFO"
	.align	4
        /*0000*/ 	.byte	0x02, 0x09, 0x00, 0x00, 0x02, 0x02, 0x01, 0x00, 0x02, 0x05, 0x05, 0x00, 0x03, 0x07, 0x01, 0x01
        /*0010*/ 	.byte	0x02, 0x03, 0x00, 0x00, 0x02, 0x06, 0x01, 0x00, 0x04, 0x0b, 0x08, 0x00, 0x01, 0x00, 0x00, 0x00
        /*0020*/ 	.byte	0x00, 0x00, 0x00, 0x00


//--------------------- .nv.info._Z35scaled_dot_product_attention_kernelPfPKfS1_S1_iif --------------------------
	.section	.nv.info._Z35scaled_dot_product_attention_kernelPfPKfS1_S1_iif,"",@"SHT_CUDA_INFO"
	.sectionflags	@""
	.align	4


	//----- nvinfo : EIATTR_CUDA_API_VERSION
	.align		4
        /*0000*/ 	.byte	0x04, 0x37
        /*0002*/ 	.short	(.L_9 - .L_8)
.L_8:
        /*0004*/ 	.word	0x00000082


	//----- nvinfo : EIATTR_KPARAM_INFO
	.align		4
.L_9:
        /*0008*/ 	.byte	0x04, 0x17
        /*000a*/ 	.short	(.L_11 - .L_10)
.L_10:
        /*000c*/ 	.word	0x00000000
        /*0010*/ 	.short	0x0006
        /*0012*/ 	.short	0x0028
        /*0014*/ 	.byte	0x00, 0xf0, 0x11, 0x00


	//----- nvinfo : EIATTR_KPARAM_INFO
	.align		4
.L_11:
        /*0018*/ 	.byte	0x04, 0x17
        /*001a*/ 	.short	(.L_13 - .L_12)
.L_12:
        /*001c*/ 	.word	0x00000000
        /*0020*/ 	.short	0x0005
        /*0022*/ 	.short	0x0024
        /*0024*/ 	.byte	0x00, 0xf0, 0x11, 0x00


	//----- nvinfo : EIATTR_KPARAM_INFO
	.align		4
.L_13:
        /*0028*/ 	.byte	0x04, 0x17
        /*002a*/ 	.short	(.L_15 - .L_14)
.L_14:
        /*002c*/ 	.word	0x00000000
        /*0030*/ 	.short	0x0004
        /*0032*/ 	.short	0x0020
        /*0034*/ 	.byte	0x00, 0xf0, 0x11, 0x00


	//----- nvinfo : EIATTR_KPARAM_INFO
	.align		4
.L_15:
        /*0038*/ 	.byte	0x04, 0x17
        /*003a*/ 	.short	(.L_17 - .L_16)
.L_16:
        /*003c*/ 	.word	0x00000000
        /*0040*/ 	.short	0x0003
        /*0042*/ 	.short	0x0018
        /*0044*/ 	.byte	0x00, 0xf5, 0x21, 0x00


	//----- nvinfo : EIATTR_KPARAM_INFO
	.align		4
.L_17:
        /*0048*/ 	.byte	0x04, 0x17
        /*004a*/ 	.short	(.L_19 - .L_18)
.L_18:
        /*004c*/ 	.word	0x00000000
        /*0050*/ 	.short	0x0002
        /*0052*/ 	.short	0x0010
        /*0054*/ 	.byte	0x00, 0xf5, 0x21, 0x00


	//----- nvinfo : EIATTR_KPARAM_INFO
	.align		4
.L_19:
        /*0058*/ 	.byte	0x04, 0x17
        /*005a*/ 	.short	(.L_21 - .L_20)
.L_20:
        /*005c*/ 	.word	0x00000000
        /*0060*/ 	.short	0x0001
        /*0062*/ 	.short	0x0008
        /*0064*/ 	.byte	0x00, 0xf5, 0x21, 0x00


	//----- nvinfo : EIATTR_KPARAM_INFO
	.align		4
.L_21:
        /*0068*/ 	.byte	0x04, 0x17
        /*006a*/ 	.short	(.L_23 - .L_22)
.L_22:
        /*006c*/ 	.word	0x00000000
        /*0070*/ 	.short	0x0000
        /*0072*/ 	.short	0x0000
        /*0074*/ 	.byte	0x00, 0xf5, 0x21, 0x00


	//----- nvinfo : EIATTR_SPARSE_MMA_MASK
	.align		4
.L_23:
        /*0078*/ 	.byte	0x03, 0x50
        /*007a*/ 	.short	0x0000


	//----- nvinfo : EIATTR_MAXREG_COUNT
	.align		4
        /*007c*/ 	.byte	0x03, 0x1b
        /*007e*/ 	.short	0x00ff


	//----- nvinfo : EIATTR_MERCURY_ISA_VERSION
	.align		4
        /*0080*/ 	.byte	0x03, 0x5f
        /*0082*/ 	.short	0x0101


	//----- nvinfo : EIATTR_VRC_CTA_INIT_COUNT
	.align		4
        /*0084*/ 	.byte	0x02, 0x4a
	.zero		1
	.zero		1


	//----- nvinfo : EIATTR_EXIT_INSTR_OFFSETS
	.align		4
        /*0088*/ 	.byte	0x04, 0x1c
        /*008a*/ 	.short	(.L_25 - .L_24)


	//   ....[0]....
.L_24:
        /*008c*/ 	.word	0x000000c0


	//   ....[1]....
        /*0090*/ 	.word	0x000014d0


	//----- nvinfo : EIATTR_CRS_STACK_SIZE
	.align		4
.L_25:
        /*0094*/ 	.byte	0x04, 0x1e
        /*0096*/ 	.short	(.L_27 - .L_26)
.L_26:
        /*0098*/ 	.word	0x00000000


	//----- nvinfo : EIATTR_CBANK_PARAM_SIZE
	.align		4
.L_27:
        /*009c*/ 	.byte	0x03, 0x19
        /*009e*/ 	.short	0x002c


	//----- nvinfo : EIATTR_PARAM_CBANK
	.align		4
        /*00a0*/ 	.byte	0x04, 0x0a
        /*00a2*/ 	.short	(.L_29 - .L_28)
	.align		4
.L_28:
        /*00a4*/ 	.word	index@(.nv.constant0._Z35scaled_dot_product_attention_kernelPfPKfS1_S1_iif)
        /*00a8*/ 	.short	0x0380
        /*00aa*/ 	.short	0x002c


	//----- nvinfo : EIATTR_SW_WAR
	.align		4
.L_29:
        /*00ac*/ 	.byte	0x04, 0x36
        /*00ae*/ 	.short	(.L_31 - .L_30)
.L_30:
        /*00b0*/ 	.word	0x00000008
.L_31:


//--------------------- .nv.callgraph             --------------------------
	.section	.nv.callgraph,"",@"SHT_CUDA_CALLGRAPH"
	.align	4
	.sectionentsize	8
	.align		4
        /*0000*/ 	.word	0x00000000
	.align		4
        /*0004*/ 	.word	0xffffffff
	.align		4
        /*0008*/ 	.word	0x00000000
	.align		4
        /*000c*/ 	.word	0xfffffffe
	.align		4
        /*0010*/ 	.word	0x00000000
	.align		4
        /*0014*/ 	.word	0xfffffffd
	.align		4
        /*0018*/ 	.word	0x00000000
	.align		4
        /*001c*/ 	.word	0xfffffffc


//--------------------- .text._Z35scaled_dot_product_attention_kernelPfPKfS1_S1_iif --------------------------
	.section	.text._Z35scaled_dot_product_attention_kernelPfPKfS1_S1_iif,"ax",@progbits
	.align	128
        .global         _Z35scaled_dot_product_attention_kernelPfPKfS1_S1_iif
        .type           _Z35scaled_dot_product_attention_kernelPfPKfS1_S1_iif,@function
        .size           _Z35scaled_dot_product_attention_kernelPfPKfS1_S1_iif,(.L_x_26 - _Z35scaled_dot_product_attention_kernelPfPKfS1_S1_iif)
        .other          _Z35scaled_dot_product_attention_kernelPfPKfS1_S1_iif,@"STO_CUDA_ENTRY STV_DEFAULT"
_Z35scaled_dot_product_attention_kernelPfPKfS1_S1_iif:
.text._Z35scaled_dot_product_attention_kernelPfPKfS1_S1_iif:
[----:B------:R-:W-:Y:S01]  /*0000*/  LDC R1, c[0x0][0x37c] ;  /* 0x0000df00ff017b82 */ /* 0x000fe20000000800 */
[----:B------:R-:W0:Y:S07]  /*0010*/  S2R R3, SR_TID.X ;  /* 0x0000000000037919 */ /* 0x000e2e0000002100 */
[----:B------:R-:W0:Y:S01]  /*0020*/  LDC R6, c[0x0][0x360] ;  /* 0x0000d800ff067b82 */ /* 0x000e220000000800 */
[----:B------:R-:W1:Y:S01]  /*0030*/  LDCU UR6, c[0x0][0x3a0] ;  /* 0x00007400ff0677ac */ /* 0x000e620008000800 */
[----:B------:R-:W2:Y:S06]  /*0040*/  S2R R0, SR_TID.Y ;  /* 0x0000000000007919 */ /* 0x000eac0000002200 */
[----:B------:R-:W0:Y:S08]  /*0050*/  S2UR UR4, SR_CTAID.X ;  /* 0x00000000000479c3 */ /* 0x000e300000002500 */
[----:B------:R-:W2:Y:S08]  /*0060*/  S2UR UR5, SR_CTAID.Y ;  /* 0x00000000000579c3 */ /* 0x000eb00000002600 */
[----:B------:R-:W2:Y:S01]  /*0070*/  LDC R7, c[0x0][0x364] ;  /* 0x0000d900ff077b82 */ /* 0x000ea20000000800 */
[----:B0-----:R-:W-:-:S02]  /*0080*/  IMAD R6, R6, UR4, R3 ;  /* 0x0000000406067c24 */ /* 0x001fc4000f8e0203 */
[----:B--2---:R-:W-:-:S05]  /*0090*/  IMAD R7, R7, UR5, R0 ;  /* 0x0000000507077c24 */ /* 0x004fca000f8e0200 */
[----:B------:R-:W-:-:S04]  /*00a0*/  VIMNMX R0, PT, PT, R6, R7, !PT ;  /* 0x0000000706007248 */ /* 0x000fc80007fe0100 */
[----:B-1----:R-:W-:-:S13]  /*00b0*/  ISETP.GE.AND P0, PT, R0, UR6, PT ;  /* 0x0000000600007c0c */ /* 0x002fda000bf06270 */
[----:B------:R-:W-:Y:S05]  /*00c0*/  @P0 EXIT ;  /* 0x000000000000094d */ /* 0x000fea0003800000 */
[----:B------:R-:W0:Y:S01]  /*00d0*/  LDCU UR7, c[0x0][0x3a4] ;  /* 0x00007480ff0777ac */ /* 0x000e220008000800 */
[----:B------:R-:W-:Y:S01]  /*00e0*/  HFMA2 R15, -RZ, RZ, 0, 0 ;  /* 0x00000000ff0f7431 */ /* 0x000fe200000001ff */
[----:B------:R-:W1:Y:S01]  /*00f0*/  LDCU.64 UR12, c[0x0][0x358] ;  /* 0x00006b00ff0c77ac */ /* 0x000e620008000a00 */
[----:B0-----:R-:W-:-:S09]  /*0100*/  UISETP.GE.AND UP0, UPT, UR7, 0x1, UPT ;  /* 0x000000010700788c */ /* 0x001fd2000bf06270 */
[----:B-1----:R-:W-:Y:S05]  /*0110*/  BRA.U !UP0, `(.L_x_0) ;  /* 0x0000000908987547 */ /* 0x002fea000b800000 */
[----:B------:R-:W-:Y:S02]  /*0120*/  UISETP.GE.U32.AND UP2, UPT, UR7, 0x10, UPT ;  /* 0x000000100700788c */ /* 0x000fe4000bf46070 */
[----:B------:R-:W-:Y:S01]  /*0130*/  IMAD R8, R6, UR7, RZ ;  /* 0x0000000706087c24 */ /* 0x000fe2000f8e02ff */
[----:B------:R-:W-:Y:S02]  /*0140*/  ULOP3.LUT UR10, UR7, 0xf, URZ, 0xc0, !UPT ;  /* 0x0000000f070a7892 */ /* 0x000fe4000f8ec0ff */
[----:B------:R-:W-:Y:S01]  /*0150*/  IMAD R9, R7, UR7, RZ ;  /* 0x0000000707097c24 */ /* 0x000fe2000f8e02ff */
[----:B------:R-:W-:Y:S01]  /*0160*/  MOV R15, RZ ;  /* 0x000000ff000f7202 */ /* 0x000fe20000000f00 */
[----:B------:R-:W-:Y:S01]  /*0170*/  UMOV UR4, URZ ;  /* 0x000000ff00047c82 */ /* 0x000fe20008000000 */
[----:B------:R-:W-:Y:S01]  /*0180*/  UISETP.NE.AND UP1, UPT, UR10, URZ, UPT ;  /* 0x000000ff0a00728c */ /* 0x000fe2000bf25270 */
[----:B------:R-:W-:Y:S10]  /*0190*/  BRA.U !UP2, `(.L_x_1) ;  /* 0x000000050a107547 */ /* 0x000ff4000b800000 */
[----:B------:R-:W0:Y:S01]  /*01a0*/  LDC.64 R2, c[0x0][0x390] ;  /* 0x0000e400ff027b82 */ /* 0x000e220000000a00 */
[----:B------:R-:W1:Y:S01]  /*01b0*/  LDCU.64 UR8, c[0x0][0x388] ;  /* 0x00007100ff0877ac */ /* 0x000e620008000a00 */
[----:B------:R-:W-:Y:S01]  /*01c0*/  MOV R15, RZ ;  /* 0x000000ff000f7202 */ /* 0x000fe20000000f00 */
[----:B------:R-:W-:Y:S01]  /*01d0*/  IMAD.MOV.U32 R0, RZ, RZ, R8 ;  /* 0x000000ffff007224 */ /* 0x000fe200078e0008 */
[----:B------:R-:W-:Y:S02]  /*01e0*/  ULOP3.LUT UR4, UR7, 0x7ffffff0, URZ, 0xc0, !UPT ;  /* 0x7ffffff007047892 */ /* 0x000fe4000f8ec0ff */
[----:B-1----:R-:W-:Y:S02]  /*01f0*/  UIADD3 UR5, UP2, UPT, UR8, 0x20, URZ ;  /* 0x0000002008057890 */ /* 0x002fe4000ff5e0ff */
[----:B------:R-:W-:Y:S02]  /*0200*/  UIADD3 UR8, UPT, UPT, -UR4, URZ, URZ ;  /* 0x000000ff04087290 */ /* 0x000fe4000fffe1ff */
[----:B------:R-:W-:Y:S01]  /*0210*/  UIADD3.X UR6, UPT, UPT, URZ, UR9, URZ, UP2, !UPT ;  /* 0x00000009ff067290 */ /* 0x000fe200097fe4ff */
[----:B0-----:R-:W-:-:S03]  /*0220*/  IMAD.WIDE.U32 R2, R9, 0x4, R2 ;  /* 0x0000000409027825 */ /* 0x001fc600078e0002 */
[----:B------:R-:W-:-:S04]  /*0230*/  IADD3 R2, P0, PT, R2, 0x20, RZ ;  /* 0x0000002002027810 */ /* 0x000fc80007f1e0ff */
[----:B------:R-:W-:-:S09]  /*0240*/  IADD3.X R3, PT, PT, RZ, R3, RZ, P0, !PT ;  /* 0x00000003ff037210 */ /* 0x000fd200007fe4ff */
.L_x_2:
[----:B------:R-:W-:Y:S01]  /*0250*/  MOV R4, UR5 ;  /* 0x0000000500047c02 */ /* 0x000fe20008000f00 */
[----:B------:R-:W2:Y:S01]  /*0260*/  LDG.E R16, desc[UR12][R2.64+-0x20] ;  /* 0xffffe00c02107981 */ /* 0x000ea2000c1e1900 */
[----:B------:R-:W-:-:S03]  /*0270*/  MOV R5, UR6 ;  /* 0x0000000600057c02 */ /* 0x000fc60008000f00 */
[----:B------:R-:W3:Y:S01]  /*0280*/  LDG.E R24, desc[UR12][R2.64+-0x1c] ;  /* 0xffffe40c02187981 */ /* 0x000ee2000c1e1900 */
[----:B------:R-:W-:-:S03]  /*0290*/  IMAD.WIDE R4, R0, 0x4, R4 ;  /* 0x0000000400047825 */ /* 0x000fc600078e0204 */
[----:B------:R-:W4:Y:S04]  /*02a0*/  LDG.E R18, desc[UR12][R2.64+-0x18] ;  /* 0xffffe80c02127981 */ /* 0x000f28000c1e1900 */
[----:B------:R-:W2:Y:S04]  /*02b0*/  LDG.E R14, desc[UR12][R4.64+-0x20] ;  /* 0xffffe00c040e7981 */ /* 0x000ea8000c1e1900 */
[----:B------:R-:W3:Y:S04]  /*02c0*/  LDG.E R17, desc[UR12][R4.64+-0x1c] ;  /* 0xffffe40c04117981 */ /* 0x000ee8000c1e1900 */
[----:B------:R-:W4:Y:S04]  /*02d0*/  LDG.E R19, desc[UR12][R4.64+-0x18] ;  /* 0xffffe80c04137981 */ /* 0x000f28000c1e1900 */
[----:B------:R-:W5:Y:S04]  /*02e0*/  LDG.E R20, desc[UR12][R2.64+-0x14] ;  /* 0xffffec0c02147981 */ /* 0x000f68000c1e1900 */
        /* <DEDUP_REMOVED lines=9> */
[----:B------:R-:W5:Y:S01]  /*0380*/  LDG.E R27, desc[UR12][R2.64+0x1c] ;  /* 0x00001c0c021b7981 */ /* 0x000f62000c1e1900 */
[----:B--2---:R-:W-:-:S03]  /*0390*/  FFMA R16, R14, R16, R15 ;  /* 0x000000100e107223 */ /* 0x004fc6000000000f */
[----:B------:R-:W2:Y:S01]  /*03a0*/  LDG.E R15, desc[UR12][R2.64+-0x4] ;  /* 0xfffffc0c020f7981 */ /* 0x000ea2000c1e1900 */
[----:B---3--:R-:W-:-:S03]  /*03b0*/  FFMA R24, R17, R24, R16 ;  /* 0x0000001811187223 */ /* 0x008fc60000000010 */
[----:B------:R-:W2:Y:S01]  /*03c0*/  LDG.E R14, desc[UR12][R4.64+-0x4] ;  /* 0xfffffc0c040e7981 */ /* 0x000ea2000c1e1900 */
[----:B----4-:R-:W-:-:S03]  /*03d0*/  FFMA R24, R19, R18, R24 ;  /* 0x0000001213187223 */ /* 0x010fc60000000018 */
[----:B------:R-:W3:Y:S04]  /*03e0*/  LDG.E R16, desc[UR12][R2.64] ;  /* 0x0000000c02107981 */ /* 0x000ee8000c1e1900 */
[----:B------:R-:W3:Y:S01]  /*03f0*/  LDG.E R17, desc[UR12][R4.64] ;  /* 0x0000000c04117981 */ /* 0x000ee2000c1e1900 */
[----:B-----5:R-:W-:-:S03]  /*0400*/  FFMA R24, R21, R20, R24 ;  /* 0x0000001415187223 */ /* 0x020fc60000000018 */
[----:B------:R-:W4:Y:S04]  /*0410*/  LDG.E R19, desc[UR12][R2.64+0x4] ;  /* 0x0000040c02137981 */ /* 0x000f28000c1e1900 */
[----:B------:R-:W4:Y:S01]  /*0420*/  LDG.E R18, desc[UR12][R4.64+0x4] ;  /* 0x0000040c04127981 */ /* 0x000f22000c1e1900 */
[----:B------:R-:W-:-:S03]  /*0430*/  FFMA R24, R23, R22, R24 ;  /* 0x0000001617187223 */ /* 0x000fc60000000018 */
[----:B------:R-:W5:Y:S04]  /*0440*/  LDG.E R21, desc[UR12][R2.64+0x8] ;  /* 0x0000080c02157981 */ /* 0x000f68000c1e1900 */
[----:B------:R-:W5:Y:S01]  /*0450*/  LDG.E R20, desc[UR12][R4.64+0x8] ;  /* 0x0000080c04147981 */ /* 0x000f62000c1e1900 */
[----:B------:R-:W-:-:S03]  /*0460*/  FFMA R24, R11, R10, R24 ;  /* 0x0000000a0b187223 */ /* 0x000fc60000000018 */
[----:B------:R-:W5:Y:S04]  /*0470*/  LDG.E R23, desc[UR12][R2.64+0xc] ;  /* 0x00000c0c02177981 */ /* 0x000f68000c1e1900 */
[----:B------:R-:W5:Y:S04]  /*0480*/  LDG.E R22, desc[UR12][R4.64+0xc] ;  /* 0x00000c0c04167981 */ /* 0x000f68000c1e1900 */
[----:B------:R-:W5:Y:S01]  /*0490*/  LDG.E R10, desc[UR12][R2.64+0x10] ;  /* 0x0000100c020a7981 */ /* 0x000f62000c1e1900 */
[----:B------:R-:W-:-:S03]  /*04a0*/  FFMA R29, R13, R12, R24 ;  /* 0x0000000c0d1d7223 */ /* 0x000fc60000000018 */
[----:B------:R-:W5:Y:S04]  /*04b0*/  LDG.E R11, desc[UR12][R4.64+0x10] ;  /* 0x0000100c040b7981 */ /* 0x000f68000c1e1900 */
[----:B------:R-:W5:Y:S04]  /*04c0*/  LDG.E R24, desc[UR12][R4.64+0x14] ;  /* 0x0000140c04187981 */ /* 0x000f68000c1e1900 */
[----:B------:R0:W5:Y:S04]  /*04d0*/  LDG.E R12, desc[UR12][R2.64+0x18] ;  /* 0x0000180c020c7981 */ /* 0x000168000c1e1900 */
[----:B------:R-:W5:Y:S01]  /*04e0*/  LDG.E R13, desc[UR12][R4.64+0x18] ;  /* 0x0000180c040d7981 */ /* 0x000f62000c1e1900 */
[----:B------:R-:W-:-:S04]  /*04f0*/  UIADD3 UR8, UPT, UPT, UR8, 0x10, URZ ;  /* 0x0000001008087890 */ /* 0x000fc8000fffe0ff */
[----:B------:R-:W-:Y:S01]  /*0500*/  UISETP.NE.AND UP2, UPT, UR8, URZ, UPT ;  /* 0x000000ff0800728c */ /* 0x000fe2000bf45270 */
[----:B0-----:R-:W-:Y:S01]  /*0510*/  IADD3 R2, P0, PT, R2, 0x40, RZ ;  /* 0x0000004002027810 */ /* 0x001fe20007f1e0ff */
[----:B------:R-:W-:-:S03]  /*0520*/  VIADD R0, R0, 0x10 ;  /* 0x0000001000007836 */ /* 0x000fc60000000000 */
[----:B------:R-:W-:Y:S01]  /*0530*/  IADD3.X R3, PT, PT, RZ, R3, RZ, P0, !PT ;  /* 0x00000003ff037210 */ /* 0x000fe200007fe4ff */
[----:B--2---:R-:W-:-:S04]  /*0540*/  FFMA R14, R14, R15, R29 ;  /* 0x0000000f0e0e7223 */ /* 0x004fc8000000001d */
[----:B---3--:R-:W-:-:S04]  /*0550*/  FFMA R17, R17, R16, R14 ;  /* 0x0000001011117223 */ /* 0x008fc8000000000e */
[----:B----4-:R-:W-:-:S04]  /*0560*/  FFMA R17, R18, R19, R17 ;  /* 0x0000001312117223 */ /* 0x010fc80000000011 */
[----:B-----5:R-:W-:-:S04]  /*0570*/  FFMA R17, R20, R21, R17 ;  /* 0x0000001514117223 */ /* 0x020fc80000000011 */
[----:B------:R-:W-:-:S04]  /*0580*/  FFMA R22, R22, R23, R17 ;  /* 0x0000001716167223 */ /* 0x000fc80000000011 */
[----:B------:R-:W-:-:S04]  /*0590*/  FFMA R11, R11, R10, R22 ;  /* 0x0000000a0b0b7223 */ /* 0x000fc80000000016 */
[----:B------:R-:W-:-:S04]  /*05a0*/  FFMA R24, R24, R25, R11 ;  /* 0x0000001918187223 */ /* 0x000fc8000000000b */
[----:B------:R-:W-:-:S04]  /*05b0*/  FFMA R13, R13, R12, R24 ;  /* 0x0000000c0d0d7223 */ /* 0x000fc80000000018 */
[----:B------:R-:W-:Y:S01]  /*05c0*/  FFMA R15, R26, R27, R13 ;  /* 0x0000001b1a0f7223 */ /* 0x000fe2000000000d */
[----:B------:R-:W-:Y:S06]  /*05d0*/  BRA.U UP2, `(.L_x_2) ;  /* 0xfffffffd021c7547 */ /* 0x000fec000b83ffff */
.L_x_1:
[----:B------:R-:W-:Y:S05]  /*05e0*/  BRA.U !UP1, `(.L_x_0) ;  /* 0x0000000509647547 */ /* 0x000fea000b800000 */
[----:B------:R-:W-:Y:S02]  /*05f0*/  UISETP.GE.U32.AND UP1, UPT, UR10, 0x8, UPT ;  /* 0x000000080a00788c */ /* 0x000fe4000bf26070 */
[----:B------:R-:W-:-:S04]  /*0600*/  ULOP3.LUT UR6, UR7, 0x7, URZ, 0xc0, !UPT ;  /* 0x0000000707067892 */ /* 0x000fc8000f8ec0ff */
[----:B------:R-:W-:-:S03]  /*0610*/  UISETP.NE.AND UP2, UPT, UR6, URZ, UPT ;  /* 0x000000ff0600728c */ /* 0x000fc6000bf45270 */
[----:B------:R-:W-:Y:S08]  /*0620*/  BRA.U !UP1, `(.L_x_3) ;  /* 0x0000000109907547 */ /* 0x000ff0000b800000 */
[----:B------:R-:W0:Y:S01]  /*0630*/  LDC.64 R10, c[0x0][0x390] ;  /* 0x0000e400ff0a7b82 */ /* 0x000e220000000a00 */
[----:B------:R-:W1:Y:S01]  /*0640*/  LDCU.64 UR8, c[0x0][0x390] ;  /* 0x00007200ff0877ac */ /* 0x000e620008000a00 */
[C---:B------:R-:W-:Y:S02]  /*0650*/  IADD3 R13, PT, PT, R9.reuse, UR4, RZ ;  /* 0x00000004090d7c10 */ /* 0x040fe4000fffe0ff */
[----:B------:R-:W-:Y:S02]  /*0660*/  IADD3 R0, P0, PT, R9, UR4, RZ ;  /* 0x0000000409007c10 */ /* 0x000fe4000ff1e0ff */
[----:B------:R-:W-:Y:S02]  /*0670*/  IADD3 R3, PT, PT, R8, UR4, RZ ;  /* 0x0000000408037c10 */ /* 0x000fe4000fffe0ff */
[----:B------:R-:W2:Y:S01]  /*0680*/  LDC.64 R4, c[0x0][0x388] ;  /* 0x0000e200ff047b82 */ /* 0x000ea20000000a00 */
[----:B0-----:R-:W-:Y:S01]  /*0690*/  IMAD.WIDE.U32 R10, R13, 0x4, R10 ;  /* 0x000000040d0a7825 */ /* 0x001fe200078e000a */
[----:B------:R-:W-:-:S02]  /*06a0*/  IADD3.X R13, PT, PT, RZ, RZ, RZ, P0, !PT ;  /* 0x000000ffff0d7210 */ /* 0x000fc400007fe4ff */
[C---:B-1----:R-:W-:Y:S02]  /*06b0*/  LEA R2, P0, R0.reuse, UR8, 0x2 ;  /* 0x0000000800027c11 */ /* 0x042fe4000f8010ff */
[----:B------:R-:W3:Y:S01]  /*06c0*/  LDG.E R16, desc[UR12][R10.64] ;  /* 0x0000000c0a107981 */ /* 0x000ee2000c1e1900 */
[----:B--2---:R-:W-:Y:S01]  /*06d0*/  IMAD.WIDE R4, R3, 0x4, R4 ;  /* 0x0000000403047825 */ /* 0x004fe200078e0204 */
[----:B------:R-:W-:-:S04]  /*06e0*/  LEA.HI.X R3, R0, UR9, R13, 0x2, P0 ;  /* 0x0000000900037c11 */ /* 0x000fc800080f140d */
[----:B------:R-:W3:Y:S04]  /*06f0*/  LDG.E R14, desc[UR12][R4.64] ;  /* 0x0000000c040e7981 */ /* 0x000ee8000c1e1900 */
[----:B------:R-:W2:Y:S04]  /*0700*/  LDG.E R17, desc[UR12][R4.64+0x4] ;  /* 0x0000040c04117981 */ /* 0x000ea8000c1e1900 */
[----:B------:R-:W2:Y:S04]  /*0710*/  LDG.E R18, desc[UR12][R2.64+0x4] ;  /* 0x0000040c02127981 */ /* 0x000ea8000c1e1900 */
[----:B------:R-:W4:Y:S04]  /*0720*/  LDG.E R19, desc[UR12][R4.64+0x8] ;  /* 0x0000080c04137981 */ /* 0x000f28000c1e1900 */
        /* <DEDUP_REMOVED lines=11> */
[----:B------:R-:W-:Y:S01]  /*07e0*/  UIADD3 UR4, UPT, UPT, UR4, 0x8, URZ ;  /* 0x0000000804047890 */ /* 0x000fe2000fffe0ff */
[----:B---3--:R-:W-:-:S04]  /*07f0*/  FFMA R14, R14, R16, R15 ;  /* 0x000000100e0e7223 */ /* 0x008fc8000000000f */
[----:B--2---:R-:W-:-:S04]  /*0800*/  FFMA R14, R17, R18, R14 ;  /* 0x00000012110e7223 */ /* 0x004fc8000000000e */
[----:B----4-:R-:W-:-:S04]  /*0810*/  FFMA R14, R19, R20, R14 ;  /* 0x00000014130e7223 */ /* 0x010fc8000000000e */
[----:B-----5:R-:W-:-:S04]  /*0820*/  FFMA R14, R21, R22, R14 ;  /* 0x00000016150e7223 */ /* 0x020fc8000000000e */
[----:B------:R-:W-:-:S04]  /*0830*/  FFMA R23, R23, R24, R14 ;  /* 0x0000001817177223 */ /* 0x000fc8000000000e */
[----:B------:R-:W-:-:S04]  /*0840*/  FFMA R13, R12, R13, R23 ;  /* 0x0000000d0c0d7223 */ /* 0x000fc80000000017 */
[----:B------:R-:W-:-:S04]  /*0850*/  FFMA R11, R0, R11, R13 ;  /* 0x0000000b000b7223 */ /* 0x000fc8000000000d */
[----:B------:R-:W-:-:S07]  /*0860*/  FFMA R15, R26, R10, R11 ;  /* 0x0000000a1a0f7223 */ /* 0x000fce000000000b */
.L_x_3:
[----:B------:R-:W-:Y:S05]  /*0870*/  BRA.U !UP2, `(.L_x_0) ;  /* 0x000000010ac07547 */ /* 0x000fea000b800000 */
[----:B------:R-:W-:Y:S02]  /*0880*/  UISETP.GE.U32.AND UP1, UPT, UR6, 0x4, UPT ;  /* 0x000000040600788c */ /* 0x000fe4000bf26070 */
[----:B------:R-:W-:-:S04]  /*0890*/  ULOP3.LUT UR5, UR7, 0x3, URZ, 0xc0, !UPT ;  /* 0x0000000307057892 */ /* 0x000fc8000f8ec0ff */
[----:B------:R-:W-:-:S03]  /*08a0*/  UISETP.NE.AND UP2, UPT, UR5, URZ, UPT ;  /* 0x000000ff0500728c */ /* 0x000fc6000bf45270 */
[----:B------:R-:W-:Y:S08]  /*08b0*/  BRA.U !UP1, `(.L_x_4) ;  /* 0x0000000109607547 */ /* 0x000ff0000b800000 */
[----:B------:R-:W0:Y:S01]  /*08c0*/  LDC.64 R2, c[0x0][0x390] ;  /* 0x0000e400ff027b82 */ /* 0x000e220000000a00 */
[----:B------:R-:W1:Y:S01]  /*08d0*/  LDCU.64 UR6, c[0x0][0x390] ;  /* 0x00007200ff0677ac */ /* 0x000e620008000a00 */
[C---:B------:R-:W-:Y:S01]  /*08e0*/  VIADD R11, R9.reuse, UR4 ;  /* 0x00000004090b7c36 */ /* 0x040fe20008000000 */
[----:B------:R-:W-:Y:S02]  /*08f0*/  IADD3 R0, P0, PT, R9, UR4, RZ ;  /* 0x0000000409007c10 */ /* 0x000fe4000ff1e0ff */
[----:B------:R-:W-:-:S03]  /*0900*/  IADD3 R13, PT, PT, R8, UR4, RZ ;  /* 0x00000004080d7c10 */ /* 0x000fc6000fffe0ff */
[----:B------:R-:W2:Y:S01]  /*0910*/  LDC.64 R4, c[0x0][0x388] ;  /* 0x0000e200ff047b82 */ /* 0x000ea20000000a00 */
[----:B0-----:R-:W-:Y:S01]  /*0920*/  IMAD.WIDE.U32 R10, R11, 0x4, R2 ;  /* 0x000000040b0a7825 */ /* 0x001fe200078e0002 */
[----:B------:R-:W-:Y:S02]  /*0930*/  IADD3.X R3, PT, PT, RZ, RZ, RZ, P0, !PT ;  /* 0x000000ffff037210 */ /* 0x000fe400007fe4ff */
[----:B-1----:R-:W-:-:S03]  /*0940*/  LEA R2, P0, R0, UR6, 0x2 ;  /* 0x0000000600027c11 */ /* 0x002fc6000f8010ff */
[----:B------:R-:W3:Y:S01]  /*0950*/  LDG.E R10, desc[UR12][R10.64] ;  /* 0x0000000c0a0a7981 */ /* 0x000ee2000c1e1900 */
[----:B------:R-:W-:Y:S01]  /*0960*/  LEA.HI.X R3, R0, UR7, R3, 0x2, P0 ;  /* 0x0000000700037c11 */ /* 0x000fe200080f1403 */
[----:B--2---:R-:W-:-:S04]  /*0970*/  IMAD.WIDE R4, R13, 0x4, R4 ;  /* 0x000000040d047825 */ /* 0x004fc800078e0204 */
[----:B------:R-:W2:Y:S04]  /*0980*/  LDG.E R12, desc[UR12][R2.64+0x4] ;  /* 0x0000040c020c7981 */ /* 0x000ea8000c1e1900 */
[----:B------:R-:W3:Y:S04]  /*0990*/  LDG.E R0, desc[UR12][R4.64] ;  /* 0x0000000c04007981 */ /* 0x000ee8000c1e1900 */
[----:B------:R-:W2:Y:S04]  /*09a0*/  LDG.E R13, desc[UR12][R4.64+0x4] ;  /* 0x0000040c040d7981 */ /* 0x000ea8000c1e1900 */
[----:B------:R-:W4:Y:S04]  /*09b0*/  LDG.E R17, desc[UR12][R4.64+0x8] ;  /* 0x0000080c04117981 */ /* 0x000f28000c1e1900 */
[----:B------:R-:W4:Y:S04]  /*09c0*/  LDG.E R14, desc[UR12][R2.64+0x8] ;  /* 0x0000080c020e7981 */ /* 0x000f28000c1e1900 */
[----:B------:R-:W5:Y:S04]  /*09d0*/  LDG.E R16, desc[UR12][R2.64+0xc] ;  /* 0x00000c0c02107981 */ /* 0x000f68000c1e1900 */
[----:B------:R-:W5:Y:S01]  /*09e0*/  LDG.E R19, desc[UR12][R4.64+0xc] ;  /* 0x00000c0c04137981 */ /* 0x000f62000c1e1900 */
[----:B------:R-:W-:Y:S01]  /*09f0*/  UIADD3 UR4, UPT, UPT, UR4, 0x4, URZ ;  /* 0x0000000404047890 */ /* 0x000fe2000fffe0ff */
[----:B---3--:R-:W-:-:S04]  /*0a00*/  FFMA R0, R0, R10, R15 ;  /* 0x0000000a00007223 */ /* 0x008fc8000000000f */
[----:B--2---:R-:W-:-:S04]  /*0a10*/  FFMA R0, R13, R12, R0 ;  /* 0x0000000c0d007223 */ /* 0x004fc80000000000 */
[----:B----4-:R-:W-:-:S04]  /*0a20*/  FFMA R0, R17, R14, R0 ;  /* 0x0000000e11007223 */ /* 0x010fc80000000000 */
[----:B-----5:R-:W-:-:S07]  /*0a30*/  FFMA R15, R19, R16, R0 ;  /* 0x00000010130f7223 */ /* 0x020fce0000000000 */
.L_x_4:
[----:B------:R-:W-:Y:S05]  /*0a40*/  BRA.U !UP2, `(.L_x_0) ;  /* 0x000000010a4c7547 */ /* 0x000fea000b800000 */
[----:B------:R-:W0:Y:S01]  /*0a50*/  LDC.64 R4, c[0x0][0x390] ;  /* 0x0000e400ff047b82 */ /* 0x000e220000000a00 */
[----:B------:R-:W-:Y:S01]  /*0a60*/  IADD3 R9, PT, PT, R9, UR4, RZ ;  /* 0x0000000409097c10 */ /* 0x000fe2000fffe0ff */
[----:B------:R-:W-:Y:S01]  /*0a70*/  UIADD3 UR5, UPT, UPT, -UR5, URZ, URZ ;  /* 0x000000ff05057290 */ /* 0x000fe2000fffe1ff */
[----:B------:R-:W-:-:S05]  /*0a80*/  IADD3 R11, PT, PT, R8, UR4, RZ ;  /* 0x00000004080b7c10 */ /* 0x000fca000fffe0ff */
[----:B------:R-:W1:Y:S01]  /*0a90*/  LDC.64 R2, c[0x0][0x388] ;  /* 0x0000e200ff027b82 */ /* 0x000e620000000a00 */
[----:B0-----:R-:W-:-:S04]  /*0aa0*/  IMAD.WIDE.U32 R4, R9, 0x4, R4 ;  /* 0x0000000409047825 */ /* 0x001fc800078e0004 */
[----:B------:R-:W-:Y:S01]  /*0ab0*/  IMAD.MOV.U32 R10, RZ, RZ, R4 ;  /* 0x000000ffff0a7224 */ /* 0x000fe200078e0004 */
[----:B------:R-:W-:-:S07]  /*0ac0*/  MOV R9, R5 ;  /* 0x0000000500097202 */ /* 0x000fce0000000f00 */
.L_x_5:
[----:B-1----:R-:W-:Y:S01]  /*0ad0*/  IMAD.WIDE R4, R11, 0x4, R2 ;  /* 0x000000040b047825 */ /* 0x002fe200078e0202 */
[----:B------:R-:W-:-:S05]  /*0ae0*/  MOV R8, R10 ;  /* 0x0000000a00087202 */ /* 0x000fca0000000f00 */
[----:B------:R-:W2:Y:S04]  /*0af0*/  LDG.E R4, desc[UR12][R4.64] ;  /* 0x0000000c04047981 */ /* 0x000ea8000c1e1900 */
[----:B------:R0:W2:Y:S01]  /*0b00*/  LDG.E R0, desc[UR12][R8.64] ;  /* 0x0000000c08007981 */ /* 0x0000a2000c1e1900 */
[----:B------:R-:W-:Y:S01]  /*0b10*/  UIADD3 UR5, UPT, UPT, UR5, 0x1, URZ ;  /* 0x0000000105057890 */ /* 0x000fe2000fffe0ff */
[----:B------:R-:W-:Y:S02]  /*0b20*/  IADD3 R10, P0, PT, R10, 0x4, RZ ;  /* 0x000000040a0a7810 */ /* 0x000fe40007f1e0ff */
[----:B------:R-:W-:Y:S01]  /*0b30*/  IADD3 R11, PT, PT, R11, 0x1, RZ ;  /* 0x000000010b0b7810 */ /* 0x000fe20007ffe0ff */
[----:B------:R-:W-:Y:S02]  /*0b40*/  UISETP.NE.AND UP1, UPT, UR5, URZ, UPT ;  /* 0x000000ff0500728c */ /* 0x000fe4000bf25270 */
[----:B0-----:R-:W-:-:S02]  /*0b50*/  IMAD.X R9, RZ, RZ, R9, P0 ;  /* 0x000000ffff097224 */ /* 0x001fc400000e0609 */
[----:B--2---:R-:W-:-:S05]  /*0b60*/  FFMA R15, R4, R0, R15 ;  /* 0x00000000040f7223 */ /* 0x004fca000000000f */
[----:B------:R-:W-:Y:S05]  /*0b70*/  BRA.U UP1, `(.L_x_5) ;  /* 0xfffffffd01d47547 */ /* 0x000fea000b83ffff */
.L_x_0:
[----:B------:R-:W0:Y:S01]  /*0b80*/  LDC R4, c[0x0][0x3a8] ;  /* 0x0000ea00ff047b82 */ /* 0x000e220000000800 */
[----:B------:R-:W-:Y:S01]  /*0b90*/  BSSY.RECONVERGENT B0, `(.L_x_6) ;  /* 0x000000c000007945 */ /* 0x000fe20003800200 */
[----:B0-----:R-:W0:Y:S08]  /*0ba0*/  MUFU.RCP R0, R4 ;  /* 0x0000000400007308 */ /* 0x001e300000001000 */
[----:B------:R-:W1:Y:S01]  /*0bb0*/  FCHK P0, R15, R4 ;  /* 0x000000040f007302 */ /* 0x000e620000000000 */
[----:B0-----:R-:W-:-:S04]  /*0bc0*/  FFMA R3, R0, -R4, 1 ;  /* 0x3f80000000037423 */ /* 0x001fc80000000804 */
[----:B------:R-:W-:-:S04]  /*0bd0*/  FFMA R0, R0, R3, R0 ;  /* 0x0000000300007223 */ /* 0x000fc80000000000 */
[----:B------:R-:W-:-:S04]  /*0be0*/  FFMA R2, R0, R15, RZ ;  /* 0x0000000f00027223 */ /* 0x000fc800000000ff */
[----:B------:R-:W-:-:S04]  /*0bf0*/  FFMA R3, R2, -R4, R15 ;  /* 0x8000000402037223 */ /* 0x000fc8000000000f */
[----:B------:R-:W-:Y:S01]  /*0c00*/  FFMA R0, R0, R3, R2 ;  /* 0x0000000300007223 */ /* 0x000fe20000000002 */
[----:B-1----:R-:W-:Y:S06]  /*0c10*/  @!P0 BRA `(.L_x_7) ;  /* 0x00000000000c8947 */ /* 0x002fec0003800000 */
[----:B------:R-:W-:Y:S02]  /*0c20*/  MOV R0, R15 ;  /* 0x0000000f00007202 */ /* 0x000fe40000000f00 */
[----:B------:R-:W-:-:S07]  /*0c30*/  MOV R2, 0xc50 ;  /* 0x00000c5000027802 */ /* 0x000fce0000000f00 */
[----:B------:R-:W-:Y:S05]  /*0c40*/  CALL.REL.NOINC `($__internal_0_$__cuda_sm3x_div_rn_noftz_f32_slowpath) ;  /* 0x0000000800247944 */ /* 0x000fea0003c00000 */
.L_x_7:
[----:B------:R-:W-:Y:S05]  /*0c50*/  BSYNC.RECONVERGENT B0 ;  /* 0x0000000000007941 */ /* 0x000fea0003800200 */
.L_x_6:
[----:B------:R-:W-:Y:S01]  /*0c60*/  HFMA2 R3, -RZ, RZ, 0.96630859375, -0.0022525787353515625 ;  /* 0x3bbb989dff037431 */ /* 0x000fe200000001ff */
[----:B------:R-:W-:-:S04]  /*0c70*/  MOV R5, 0x437c0000 ;  /* 0x437c000000057802 */ /* 0x000fc80000000f00 */
[----:B------:R-:W-:-:S04]  /*0c80*/  FFMA.SAT R2, R0, R3, 0.5 ;  /* 0x3f00000000027423 */ /* 0x000fc80000002003 */
[----:B------:R-:W-:-:S04]  /*0c90*/  FFMA.RM R2, R2, R5, 12582913 ;  /* 0x4b40000102027423 */ /* 0x000fc80000004005 */
[C---:B------:R-:W-:Y:S01]  /*0ca0*/  FADD R3, R2.reuse, -12583039 ;  /* 0xcb40007f02037421 */ /* 0x040fe20000000000 */
[----:B------:R-:W-:-:S03]  /*0cb0*/  SHF.L.U32 R5, R2, 0x17, RZ ;  /* 0x0000001702057819 */ /* 0x000fc600000006ff */
[----:B------:R-:W-:-:S04]  /*0cc0*/  FFMA R3, R0, 1.4426950216293334961, -R3 ;  /* 0x3fb8aa3b00037823 */ /* 0x000fc80000000803 */
[----:B------:R-:W-:Y:S01]  /*0cd0*/  FFMA R3, R0, 1.925963033500011079e-08, R3 ;  /* 0x32a5706000037823 */ /* 0x000fe20000000003 */
[----:B------:R-:W-:-:S03]  /*0ce0*/  IMAD.MOV.U32 R0, RZ, RZ, RZ ;  /* 0x000000ffff007224 */ /* 0x000fc600078e00ff */
[----:B------:R-:W0:Y:S02]  /*0cf0*/  MUFU.EX2 R4, R3 ;  /* 0x0000000300047308 */ /* 0x000e240000000800 */
[----:B0-----:R-:W-:Y:S01]  /*0d00*/  FMUL R5, R5, R4 ;  /* 0x0000000405057220 */ /* 0x001fe20000400000 */
[----:B------:R-:W-:Y:S06]  /*0d10*/  BRA.U !UP0, `(.L_x_8) ;  /* 0x0000000508d87547 */ /* 0x000fec000b800000 */
[----:B------:R-:W0:Y:S01]  /*0d20*/  LDCU UR5, c[0x0][0x3a4] ;  /* 0x00007480ff0577ac */ /* 0x000e220008000800 */
[----:B------:R-:W-:Y:S01]  /*0d30*/  MOV R0, RZ ;  /* 0x000000ff00007202 */ /* 0x000fe20000000f00 */
[----:B------:R-:W-:Y:S01]  /*0d40*/  UMOV UR4, URZ ;  /* 0x000000ff00047c82 */ /* 0x000fe20008000000 */
[----:B0-----:R-:W-:Y:S02]  /*0d50*/  UISETP.GE.U32.AND UP0, UPT, UR5, 0x10, UPT ;  /* 0x000000100500788c */ /* 0x001fe4000bf06070 */
[----:B------:R-:W-:Y:S01]  /*0d60*/  IMAD R4, R7, UR5, RZ ;  /* 0x0000000507047c24 */ /* 0x000fe2000f8e02ff */
[----:B------:R-:W-:-:S04]  /*0d70*/  ULOP3.LUT UR7, UR5, 0xf, URZ, 0xc0, !UPT ;  /* 0x0000000f05077892 */ /* 0x000fc8000f8ec0ff */
[----:B------:R-:W-:Y:S02]  /*0d80*/  UISETP.NE.AND UP1, UPT, UR7, URZ, UPT ;  /* 0x000000ff0700728c */ /* 0x000fe4000bf25270 */
[----:B------:R-:W-:Y:S09]  /*0d90*/  BRA.U !UP0, `(.L_x_9) ;  /* 0x0000000108b07547 */ /* 0x000ff2000b800000 */
[----:B------:R-:W0:Y:S01]  /*0da0*/  LDC.64 R2, c[0x0][0x398] ;  /* 0x0000e600ff027b82 */ /* 0x000e220000000a00 */
[----:B------:R-:W-:Y:S01]  /*0db0*/  HFMA2 R0, -RZ, RZ, 0, 0 ;  /* 0x00000000ff007431 */ /* 0x000fe200000001ff */
[----:B------:R-:W-:-:S04]  /*0dc0*/  ULOP3.LUT UR4, UR5, 0x7ffffff0, URZ, 0xc0, !UPT ;  /* 0x7ffffff005047892 */ /* 0x000fc8000f8ec0ff */
[----:B------:R-:W-:Y:S01]  /*0dd0*/  UIADD3 UR6, UPT, UPT, -UR4, URZ, URZ ;  /* 0x000000ff04067290 */ /* 0x000fe2000fffe1ff */
[----:B0-----:R-:W-:-:S03]  /*0de0*/  IMAD.WIDE.U32 R2, R4, 0x4, R2 ;  /* 0x0000000404027825 */ /* 0x001fc600078e0002 */
[----:B------:R-:W-:-:S04]  /*0df0*/  IADD3 R2, P0, PT, R2, 0x20, RZ ;  /* 0x0000002002027810 */ /* 0x000fc80007f1e0ff */
[----:B------:R-:W-:-:S09]  /*0e00*/  IADD3.X R3, PT, PT, RZ, R3, RZ, P0, !PT ;  /* 0x00000003ff037210 */ /* 0x000fd200007fe4ff */
.L_x_10:
        /* <DEDUP_REMOVED lines=15> */
[----:B------:R0:W5:Y:S01]  /*0f00*/  LDG.E R10, desc[UR12][R2.64+0x1c] ;  /* 0x00001c0c020a7981 */ /* 0x000162000c1e1900 */
[----:B------:R-:W-:-:S04]  /*0f10*/  UIADD3 UR6, UPT, UPT, UR6, 0x10, URZ ;  /* 0x0000001006067890 */ /* 0x000fc8000fffe0ff */
[----:B------:R-:W-:Y:S01]  /*0f20*/  UISETP.NE.AND UP0, UPT, UR6, URZ, UPT ;  /* 0x000000ff0600728c */ /* 0x000fe2000bf05270 */
[----:B0-----:R-:W-:-:S04]  /*0f30*/  IADD3 R2, P0, PT, R2, 0x40, RZ ;  /* 0x0000004002027810 */ /* 0x001fc80007f1e0ff */
        /* <DEDUP_REMOVED lines=16> */
[----:B------:R-:W-:Y:S01]  /*1040*/  FFMA R0, R5, R10, R21 ;  /* 0x0000000a05007223 */ /* 0x000fe20000000015 */
[----:B------:R-:W-:Y:S06]  /*1050*/  BRA.U UP0, `(.L_x_10) ;  /* 0xfffffffd006c7547 */ /* 0x000fec000b83ffff */
.L_x_9:
[----:B------:R-:W-:Y:S05]  /*1060*/  BRA.U !UP1, `(.L_x_8) ;  /* 0x0000000509047547 */ /* 0x000fea000b800000 */
[----:B------:R-:W-:Y:S02]  /*1070*/  UISETP.GE.U32.AND UP0, UPT, UR7, 0x8, UPT ;  /* 0x000000080700788c */ /* 0x000fe4000bf06070 */
[----:B------:R-:W-:-:S04]  /*1080*/  ULOP3.LUT UR8, UR5, 0x7, URZ, 0xc0, !UPT ;  /* 0x0000000705087892 */ /* 0x000fc8000f8ec0ff */
[----:B------:R-:W-:-:S03]  /*1090*/  UISETP.NE.AND UP1, UPT, UR8, URZ, UPT ;  /* 0x000000ff0800728c */ /* 0x000fc6000bf25270 */
[----:B------:R-:W-:Y:S08]  /*10a0*/  BRA.U !UP0, `(.L_x_11) ;  /* 0x0000000108647547 */ /* 0x000ff0000b800000 */
[----:B------:R-:W0:Y:S01]  /*10b0*/  LDC.64 R8, c[0x0][0x398] ;  /* 0x0000e600ff087b82 */ /* 0x000e220000000a00 */
[----:B------:R-:W1:Y:S01]  /*10c0*/  LDCU.64 UR6, c[0x0][0x398] ;  /* 0x00007300ff0677ac */ /* 0x000e620008000a00 */
[C---:B------:R-:W-:Y:S01]  /*10d0*/  IADD3 R10, P0, PT, R4.reuse, UR4, RZ ;  /* 0x00000004040a7c10 */ /* 0x040fe2000ff1e0ff */
[----:B------:R-:W-:-:S03]  /*10e0*/  VIADD R3, R4, UR4 ;  /* 0x0000000404037c36 */ /* 0x000fc60008000000 */
[----:B------:R-:W-:Y:S02]  /*10f0*/  IADD3.X R11, PT, PT, RZ, RZ, RZ, P0, !PT ;  /* 0x000000ffff0b7210 */ /* 0x000fe400007fe4ff */
[----:B-1----:R-:W-:Y:S01]  /*1100*/  LEA R2, P0, R10, UR6, 0x2 ;  /* 0x000000060a027c11 */ /* 0x002fe2000f8010ff */
[----:B0-----:R-:W-:-:S03]  /*1110*/  IMAD.WIDE.U32 R8, R3, 0x4, R8 ;  /* 0x0000000403087825 */ /* 0x001fc600078e0008 */
[----:B------:R-:W-:-:S03]  /*1120*/  LEA.HI.X R3, R10, UR7, R11, 0x2, P0 ;  /* 0x000000070a037c11 */ /* 0x000fc600080f140b */
[----:B------:R-:W2:Y:S04]  /*1130*/  LDG.E R8, desc[UR12][R8.64] ;  /* 0x0000000c08087981 */ /* 0x000ea8000c1e1900 */
[----:B------:R-:W3:Y:S04]  /*1140*/  LDG.E R11, desc[UR12][R2.64+0x4] ;  /* 0x0000040c020b7981 */ /* 0x000ee8000c1e1900 */
[----:B------:R-:W4:Y:S04]  /*1150*/  LDG.E R13, desc[UR12][R2.64+0x8] ;  /* 0x0000080c020d7981 */ /* 0x000f28000c1e1900 */
[----:B------:R-:W5:Y:S04]  /*1160*/  LDG.E R15, desc[UR12][R2.64+0xc] ;  /* 0x00000c0c020f7981 */ /* 0x000f68000c1e1900 */
[----:B------:R-:W5:Y:S04]  /*1170*/  LDG.E R17, desc[UR12][R2.64+0x10] ;  /* 0x0000100c02117981 */ /* 0x000f68000c1e1900 */
[----:B------:R-:W5:Y:S04]  /*1180*/  LDG.E R19, desc[UR12][R2.64+0x14] ;  /* 0x0000140c02137981 */ /* 0x000f68000c1e1900 */
[----:B------:R-:W5:Y:S04]  /*1190*/  LDG.E R21, desc[UR12][R2.64+0x18] ;  /* 0x0000180c02157981 */ /* 0x000f68000c1e1900 */
[----:B------:R-:W5:Y:S01]  /*11a0*/  LDG.E R23, desc[UR12][R2.64+0x1c] ;  /* 0x00001c0c02177981 */ /* 0x000f62000c1e1900 */
[----:B------:R-:W-:Y:S01]  /*11b0*/  UIADD3 UR4, UPT, UPT, UR4, 0x8, URZ ;  /* 0x0000000804047890 */ /* 0x000fe2000fffe0ff */
[----:B--2---:R-:W-:-:S04]  /*11c0*/  FFMA R0, R5, R8, R0 ;  /* 0x0000000805007223 */ /* 0x004fc80000000000 */
[----:B---3--:R-:W-:-:S04]  /*11d0*/  FFMA R0, R5, R11, R0 ;  /* 0x0000000b05007223 */ /* 0x008fc80000000000 */
[----:B----4-:R-:W-:-:S04]  /*11e0*/  FFMA R0, R5, R13, R0 ;  /* 0x0000000d05007223 */ /* 0x010fc80000000000 */
[----:B-----5:R-:W-:-:S04]  /*11f0*/  FFMA R0, R5, R15, R0 ;  /* 0x0000000f05007223 */ /* 0x020fc80000000000 */
[----:B------:R-:W-:-:S04]  /*1200*/  FFMA R0, R5, R17, R0 ;  /* 0x0000001105007223 */ /* 0x000fc80000000000 */
[----:B------:R-:W-:-:S04]  /*1210*/  FFMA R0, R5, R19, R0 ;  /* 0x0000001305007223 */ /* 0x000fc80000000000 */
[----:B------:R-:W-:-:S04]  /*1220*/  FFMA R0, R5, R21, R0 ;  /* 0x0000001505007223 */ /* 0x000fc80000000000 */
[----:B------:R-:W-:-:S07]  /*1230*/  FFMA R0, R5, R23, R0 ;  /* 0x0000001705007223 */ /* 0x000fce0000000000 */
.L_x_11:
        /* <DEDUP_REMOVED lines=8> */
[----:B------:R-:W-:-:S04]  /*12c0*/  IADD3 R10, P0, PT, R4, UR4, RZ ;  /* 0x00000004040a7c10 */ /* 0x000fc8000ff1e0ff */
[----:B------:R-:W-:Y:S02]  /*12d0*/  IADD3.X R11, PT, PT, RZ, RZ, RZ, P0, !PT ;  /* 0x000000ffff0b7210 */ /* 0x000fe400007fe4ff */
[----:B-1----:R-:W-:Y:S01]  /*12e0*/  LEA R8, P0, R10, UR6, 0x2 ;  /* 0x000000060a087c11 */ /* 0x002fe2000f8010ff */
[----:B0-----:R-:W-:-:S03]  /*12f0*/  IMAD.WIDE.U32 R2, R9, 0x4, R2 ;  /* 0x0000000409027825 */ /* 0x001fc600078e0002 */
[----:B------:R-:W-:-:S03]  /*1300*/  LEA.HI.X R9, R10, UR7, R11, 0x2, P0 ;  /* 0x000000070a097c11 */ /* 0x000fc600080f140b */
[----:B------:R-:W2:Y:S04]  /*1310*/  LDG.E R2, desc[UR12][R2.64] ;  /* 0x0000000c02027981 */ /* 0x000ea8000c1e1900 */
[----:B------:R-:W3:Y:S04]  /*1320*/  LDG.E R11, desc[UR12][R8.64+0x4] ;  /* 0x0000040c080b7981 */ /* 0x000ee8000c1e1900 */
[----:B------:R-:W4:Y:S04]  /*1330*/  LDG.E R13, desc[UR12][R8.64+0x8] ;  /* 0x0000080c080d7981 */ /* 0x000f28000c1e1900 */
[----:B------:R-:W5:Y:S01]  /*1340*/  LDG.E R15, desc[UR12][R8.64+0xc] ;  /* 0x00000c0c080f7981 */ /* 0x000f62000c1e1900 */
[----:B------:R-:W-:Y:S01]  /*1350*/  UIADD3 UR4, UPT, UPT, UR4, 0x4, URZ ;  /* 0x0000000404047890 */ /* 0x000fe2000fffe0ff */
[----:B--2---:R-:W-:-:S04]  /*1360*/  FFMA R0, R5, R2, R0 ;  /* 0x0000000205007223 */ /* 0x004fc80000000000 */
[----:B---3--:R-:W-:-:S04]  /*1370*/  FFMA R0, R5, R11, R0 ;  /* 0x0000000b05007223 */ /* 0x008fc80000000000 */
[----:B----4-:R-:W-:-:S04]  /*1380*/  FFMA R0, R5, R13, R0 ;  /* 0x0000000d05007223 */ /* 0x010fc80000000000 */
[----:B-----5:R-:W-:-:S07]  /*1390*/  FFMA R0, R5, R15, R0 ;  /* 0x0000000f05007223 */ /* 0x020fce0000000000 */
.L_x_12:
[----:B------:R-:W-:Y:S05]  /*13a0*/  BRA.U !UP1, `(.L_x_8) ;  /* 0x0000000109347547 */ /* 0x000fea000b800000 */
[----:B------:R-:W0:Y:S01]  /*13b0*/  LDC.64 R2, c[0x0][0x398] ;  /* 0x0000e600ff027b82 */ /* 0x000e220000000a00 */
[----:B------:R-:W-:Y:S01]  /*13c0*/  IADD3 R9, PT, PT, R4, UR4, RZ ;  /* 0x0000000404097c10 */ /* 0x000fe2000fffe0ff */
[----:B------:R-:W-:-:S04]  /*13d0*/  UIADD3 UR4, UPT, UPT, -UR5, URZ, URZ ;  /* 0x000000ff05047290 */ /* 0x000fc8000fffe1ff */
[----:B0-----:R-:W-:-:S04]  /*13e0*/  IMAD.WIDE.U32 R2, R9, 0x4, R2 ;  /* 0x0000000409027825 */ /* 0x001fc800078e0002 */
[----:B------:R-:W-:-:S07]  /*13f0*/  IMAD.MOV.U32 R4, RZ, RZ, R2 ;  /* 0x000000ffff047224 */ /* 0x000fce00078e0002 */
.L_x_13:
[----:B------:R-:W-:-:S06]  /*1400*/  MOV R2, R4 ;  /* 0x0000000400027202 */ /* 0x000fcc0000000f00 */
[----:B------:R0:W2:Y:S01]  /*1410*/  LDG.E R2, desc[UR12][R2.64] ;  /* 0x0000000c02027981 */ /* 0x0000a2000c1e1900 */
[----:B------:R-:W-:Y:S01]  /*1420*/  UIADD3 UR4, UPT, UPT, UR4, 0x1, URZ ;  /* 0x0000000104047890 */ /* 0x000fe2000fffe0ff */
[----:B------:R-:W-:-:S03]  /*1430*/  IADD3 R4, P0, PT, R4, 0x4, RZ ;  /* 0x0000000404047810 */ /* 0x000fc60007f1e0ff */
[----:B------:R-:W-:Y:S01]  /*1440*/  UISETP.NE.AND UP0, UPT, UR4, URZ, UPT ;  /* 0x000000ff0400728c */ /* 0x000fe2000bf05270 */
[----:B0-----:R-:W-:Y:S01]  /*1450*/  IADD3.X R3, PT, PT, RZ, R3, RZ, P0, !PT ;  /* 0x00000003ff037210 */ /* 0x001fe200007fe4ff */
[----:B--2---:R-:W-:-:S07]  /*1460*/  FFMA R0, R5, R2, R0 ;  /* 0x0000000205007223 */ /* 0x004fce0000000000 */
[----:B------:R-:W-:Y:S05]  /*1470*/  BRA.U UP0, `(.L_x_13) ;  /* 0xfffffffd00e07547 */ /* 0x000fea000b83ffff */
.L_x_8:
[----:B------:R-:W0:Y:S01]  /*1480*/  LDC.64 R2, c[0x0][0x380] ;  /* 0x0000e000ff027b82 */ /* 0x000e220000000a00 */
[----:B------:R-:W1:Y:S02]  /*1490*/  LDCU UR4, c[0x0][0x3a4] ;  /* 0x00007480ff0477ac */ /* 0x000e640008000800 */
[----:B-1----:R-:W-:-:S04]  /*14a0*/  IMAD R7, R6, UR4, R7 ;  /* 0x0000000406077c24 */ /* 0x002fc8000f8e0207 */
[----:B0-----:R-:W-:-:S05]  /*14b0*/  IMAD.WIDE R2, R7, 0x4, R2 ;  /* 0x0000000407027825 */ /* 0x001fca00078e0202 */
[----:B------:R-:W-:Y:S01]  /*14c0*/  STG.E desc[UR12][R2.64], R0 ;  /* 0x0000000002007986 */ /* 0x000fe2000c10190c */
[----:B------:R-:W-:Y:S05]  /*14d0*/  EXIT ;  /* 0x000000000000794d */ /* 0x000fea0003800000 */
        .weak           $__internal_0_$__cuda_sm3x_div_rn_noftz_f32_slowpath
        .type           $__internal_0_$__cuda_sm3x_div_rn_noftz_f32_slowpath,@function
        .size           $__internal_0_$__cuda_sm3x_div_rn_noftz_f32_slowpath,(.L_x_26 - $__internal_0_$__cuda_sm3x_div_rn_noftz_f32_slowpath)
$__internal_0_$__cuda_sm3x_div_rn_noftz_f32_slowpath:
[----:B------:R-:W0:Y:S01]  /*14e0*/  LDC R3, c[0x0][0x3a8] ;  /* 0x0000ea00ff037b82 */ /* 0x000e220000000800 */
[----:B------:R-:W-:Y:S01]  /*14f0*/  SHF.R.U32.HI R4, RZ, 0x17, R0 ;  /* 0x00000017ff047819 */ /* 0x000fe20000011600 */
[----:B------:R-:W1:Y:S01]  /*1500*/  LDCU UR4, c[0x0][0x3a8] ;  /* 0x00007500ff0477ac */ /* 0x000e620008000800 */
[----:B------:R-:W-:Y:S02]  /*1510*/  BSSY.RECONVERGENT B1, `(.L_x_14) ;  /* 0x0000063000017945 */ /* 0x000fe40003800200 */
[----:B------:R-:W-:-:S04]  /*1520*/  LOP3.LUT R10, R4, 0xff, RZ, 0xc0, !PT ;  /* 0x000000ff040a7812 */ /* 0x000fc800078ec0ff */
[----:B------:R-:W-:Y:S01]  /*1530*/  IADD3 R11, PT, PT, R10, -0x1, RZ ;  /* 0xffffffff0a0b7810 */ /* 0x000fe20007ffe0ff */
[----:B-1----:R-:W-:Y:S01]  /*1540*/  IMAD.U32 R9, RZ, RZ, UR4 ;  /* 0x00000004ff097e24 */ /* 0x002fe2000f8e00ff */
[----:B0-----:R-:W-:-:S04]  /*1550*/  SHF.R.U32.HI R5, RZ, 0x17, R3 ;  /* 0x00000017ff057819 */ /* 0x001fc80000011603 */
[----:B------:R-:W-:-:S04]  /*1560*/  LOP3.LUT R5, R5, 0xff, RZ, 0xc0, !PT ;  /* 0x000000ff05057812 */ /* 0x000fc800078ec0ff */
[----:B------:R-:W-:-:S04]  /*1570*/  IADD3 R8, PT, PT, R5, -0x1, RZ ;  /* 0xffffffff05087810 */ /* 0x000fc80007ffe0ff */
[----:B------:R-:W-:-:S04]  /*1580*/  ISETP.GT.U32.AND P0, PT, R8, 0xfd, PT ;  /* 0x000000fd0800780c */ /* 0x000fc80003f04070 */
[----:B------:R-:W-:-:S13]  /*1590*/  ISETP.GT.U32.OR P0, PT, R11, 0xfd, P0 ;  /* 0x000000fd0b00780c */ /* 0x000fda0000704470 */
[----:B------:R-:W-:Y:S01]  /*15a0*/  @!P0 MOV R4, RZ ;  /* 0x000000ff00048202 */ /* 0x000fe20000000f00 */
[----:B------:R-:W-:Y:S06]  /*15b0*/  @!P0 BRA `(.L_x_15) ;  /* 0x00000000005c8947 */ /* 0x000fec0003800000 */
[----:B------:R-:W-:Y:S02]  /*15c0*/  FSETP.GTU.FTZ.AND P0, PT, |R0|, +INF , PT ;  /* 0x7f8000000000780b */ /* 0x000fe40003f1c200 */
[----:B------:R-:W-:-:S04]  /*15d0*/  FSETP.GTU.FTZ.AND P1, PT, |R3|, +INF , PT ;  /* 0x7f8000000300780b */ /* 0x000fc80003f3c200 */
[----:B------:R-:W-:-:S13]  /*15e0*/  PLOP3.LUT P0, PT, P0, P1, PT, 0xf8, 0x8f ;  /* 0x00000000008f781c */ /* 0x000fda0000703f70 */
[----:B------:R-:W-:Y:S05]  /*15f0*/  @P0 BRA `(.L_x_16) ;  /* 0x00000004004c0947 */ /* 0x000fea0003800000 */
[----:B------:R-:W-:-:S13]  /*1600*/  LOP3.LUT P0, RZ, R9, 0x7fffffff, R0, 0xc8, !PT ;  /* 0x7fffffff09ff7812 */ /* 0x000fda000780c800 */
[----:B------:R-:W-:Y:S05]  /*1610*/  @!P0 BRA `(.L_x_17) ;  /* 0x00000004003c8947 */ /* 0x000fea0003800000 */
[C---:B------:R-:W-:Y:S02]  /*1620*/  FSETP.NEU.FTZ.AND P2, PT, |R0|.reuse, +INF , PT ;  /* 0x7f8000000000780b */ /* 0x040fe40003f5d200 */
[----:B------:R-:W-:Y:S02]  /*1630*/  FSETP.NEU.FTZ.AND P1, PT, |R3|, +INF , PT ;  /* 0x7f8000000300780b */ /* 0x000fe40003f3d200 */
[----:B------:R-:W-:-:S11]  /*1640*/  FSETP.NEU.FTZ.AND P0, PT, |R0|, +INF , PT ;  /* 0x7f8000000000780b */ /* 0x000fd60003f1d200 */
[----:B------:R-:W-:Y:S05]  /*1650*/  @!P1 BRA !P2, `(.L_x_17) ;  /* 0x00000004002c9947 */ /* 0x000fea0005000000 */
[----:B------:R-:W-:-:S04]  /*1660*/  LOP3.LUT P2, RZ, R0, 0x7fffffff, RZ, 0xc0, !PT ;  /* 0x7fffffff00ff7812 */ /* 0x000fc8000784c0ff */
[----:B------:R-:W-:-:S13]  /*1670*/  PLOP3.LUT P1, PT, P1, P2, PT, 0x2f, 0xf2 ;  /* 0x0000000000f2781c */ /* 0x000fda0000f24577 */
[----:B------:R-:W-:Y:S05]  /*1680*/  @P1 BRA `(.L_x_18) ;  /* 0x0000000400181947 */ /* 0x000fea0003800000 */
[----:B------:R-:W-:-:S04]  /*1690*/  LOP3.LUT P1, RZ, R9, 0x7fffffff, RZ, 0xc0, !PT ;  /* 0x7fffffff09ff7812 */ /* 0x000fc8000782c0ff */
[----:B------:R-:W-:-:S13]  /*16a0*/  PLOP3.LUT P0, PT, P0, P1, PT, 0x2f, 0xf2 ;  /* 0x0000000000f2781c */ /* 0x000fda0000702577 */
[----:B------:R-:W-:Y:S05]  /*16b0*/  @P0 BRA `(.L_x_19) ;  /* 0x0000000400000947 */ /* 0x000fea0003800000 */
[----:B------:R-:W-:Y:S02]  /*16c0*/  ISETP.GE.AND P0, PT, R11, RZ, PT ;  /* 0x000000ff0b00720c */ /* 0x000fe40003f06270 */
[----:B------:R-:W-:-:S11]  /*16d0*/  ISETP.GE.AND P1, PT, R8, RZ, PT ;  /* 0x000000ff0800720c */ /* 0x000fd60003f26270 */
[----:B------:R-:W-:Y:S01]  /*16e0*/  @P0 MOV R4, RZ ;  /* 0x000000ff00040202 */ /* 0x000fe20000000f00 */
[----:B------:R-:W-:Y:S01]  /*16f0*/  @!P0 FFMA R0, R0, 1.84467440737095516160e+19, RZ ;  /* 0x5f80000000008823 */ /* 0x000fe200000000ff */
[----:B------:R-:W-:Y:S01]  /*1700*/  @!P0 MOV R4, 0xffffffc0 ;  /* 0xffffffc000048802 */ /* 0x000fe20000000f00 */
[----:B------:R-:W-:-:S03]  /*1710*/  @!P1 FFMA R9, R3, 1.84467440737095516160e+19, RZ ;  /* 0x5f80000003099823 */ /* 0x000fc600000000ff */
[----:B------:R-:W-:-:S07]  /*1720*/  @!P1 IADD3 R4, PT, PT, R4, 0x40, RZ ;  /* 0x0000004004049810 */ /* 0x000fce0007ffe0ff */
.L_x_15:
[----:B------:R-:W-:Y:S01]  /*1730*/  LEA R8, R5, 0xc0800000, 0x17 ;  /* 0xc080000005087811 */ /* 0x000fe200078eb8ff */
[----:B------:R-:W-:Y:S01]  /*1740*/  BSSY.RECONVERGENT B2, `(.L_x_20) ;  /* 0x0000036000027945 */ /* 0x000fe20003800200 */
[----:B------:R-:W-:-:S03]  /*1750*/  IADD3 R3, PT, PT, R10, -0x7f, RZ ;  /* 0xffffff810a037810 */ /* 0x000fc60007ffe0ff */
[----:B------:R-:W-:Y:S01]  /*1760*/  IMAD.IADD R8, R9, 0x1, -R8 ;  /* 0x0000000109087824 */ /* 0x000fe200078e0a08 */
[C---:B------:R-:W-:Y:S01]  /*1770*/  IADD3 R5, PT, PT, R3.reuse, 0x7f, -R5 ;  /* 0x0000007f03057810 */ /* 0x040fe20007ffe805 */
[----:B------:R-:W-:Y:S02]  /*1780*/  IMAD R0, R3, -0x800000, R0 ;  /* 0xff80000003007824 */ /* 0x000fe400078e0200 */
[----:B------:R-:W0:Y:S01]  /*1790*/  MUFU.RCP R9, R8 ;  /* 0x0000000800097308 */ /* 0x000e220000001000 */
[----:B------:R-:W-:Y:S01]  /*17a0*/  FADD.FTZ R11, -R8, -RZ ;  /* 0x800000ff080b7221 */ /* 0x000fe20000010100 */
[----:B------:R-:W-:-:S03]  /*17b0*/  IADD3 R5, PT, PT, R5, R4, RZ ;  /* 0x0000000405057210 */ /* 0x000fc60007ffe0ff */
[----:B0-----:R-:W-:-:S04]  /*17c0*/  FFMA R10, R9, R11, 1 ;  /* 0x3f800000090a7423 */ /* 0x001fc8000000000b */
[----:B------:R-:W-:-:S04]  /*17d0*/  FFMA R12, R9, R10, R9 ;  /* 0x0000000a090c7223 */ /* 0x000fc80000000009 */
[----:B------:R-:W-:-:S04]  /*17e0*/  FFMA R9, R0, R12, RZ ;  /* 0x0000000c00097223 */ /* 0x000fc800000000ff */
[----:B------:R-:W-:-:S04]  /*17f0*/  FFMA R10, R11, R9, R0 ;  /* 0x000000090b0a7223 */ /* 0x000fc80000000000 */
[----:B------:R-:W-:-:S04]  /*1800*/  FFMA R9, R12, R10, R9 ;  /* 0x0000000a0c097223 */ /* 0x000fc80000000009 */
[----:B------:R-:W-:-:S04]  /*1810*/  FFMA R10, R11, R9, R0 ;  /* 0x000000090b0a7223 */ /* 0x000fc80000000000 */
[----:B------:R-:W-:-:S05]  /*1820*/  FFMA R0, R12, R10, R9 ;  /* 0x0000000a0c007223 */ /* 0x000fca0000000009 */
[----:B------:R-:W-:-:S04]  /*1830*/  SHF.R.U32.HI R3, RZ, 0x17, R0 ;  /* 0x00000017ff037819 */ /* 0x000fc80000011600 */
[----:B------:R-:W-:-:S04]  /*1840*/  LOP3.LUT R3, R3, 0xff, RZ, 0xc0, !PT ;  /* 0x000000ff03037812 */ /* 0x000fc800078ec0ff */
[----:B------:R-:W-:-:S04]  /*1850*/  IADD3 R11, PT, PT, R3, R5, RZ ;  /* 0x00000005030b7210 */ /* 0x000fc80007ffe0ff */
[----:B------:R-:W-:-:S04]  /*1860*/  IADD3 R3, PT, PT, R11, -0x1, RZ ;  /* 0xffffffff0b037810 */ /* 0x000fc80007ffe0ff */
[----:B------:R-:W-:-:S13]  /*1870*/  ISETP.GE.U32.AND P0, PT, R3, 0xfe, PT ;  /* 0x000000fe0300780c */ /* 0x000fda0003f06070 */
[----:B------:R-:W-:Y:S05]  /*1880*/  @!P0 BRA `(.L_x_21) ;  /* 0x0000000000808947 */ /* 0x000fea0003800000 */
[----:B------:R-:W-:-:S13]  /*1890*/  ISETP.GT.AND P0, PT, R11, 0xfe, PT ;  /* 0x000000fe0b00780c */ /* 0x000fda0003f04270 */
[----:B------:R-:W-:Y:S05]  /*18a0*/  @P0 BRA `(.L_x_22) ;  /* 0x00000000006c0947 */ /* 0x000fea0003800000 */
[----:B------:R-:W-:-:S13]  /*18b0*/  ISETP.GE.AND P0, PT, R11, 0x1, PT ;  /* 0x000000010b00780c */ /* 0x000fda0003f06270 */
[----:B------:R-:W-:Y:S05]  /*18c0*/  @P0 BRA `(.L_x_23) ;  /* 0x0000000000740947 */ /* 0x000fea0003800000 */
[----:B------:R-:W-:Y:S02]  /*18d0*/  ISETP.GE.AND P0, PT, R11, -0x18, PT ;  /* 0xffffffe80b00780c */ /* 0x000fe40003f06270 */
[----:B------:R-:W-:-:S11]  /*18e0*/  LOP3.LUT R0, R0, 0x80000000, RZ, 0xc0, !PT ;  /* 0x8000000000007812 */ /* 0x000fd600078ec0ff */
[----:B------:R-:W-:Y:S05]  /*18f0*/  @!P0 BRA `(.L_x_23) ;  /* 0x0000000000688947 */ /* 0x000fea0003800000 */
[CCC-:B------:R-:W-:Y:S01]  /*1900*/  FFMA.RZ R3, R12.reuse, R10.reuse, R9.reuse ;  /* 0x0000000a0c037223 */ /* 0x1c0fe2000000c009 */
[C---:B------:R-:W-:Y:S02]  /*1910*/  VIADD R8, R11.reuse, 0x20 ;  /* 0x000000200b087836 */ /* 0x040fe40000000000 */
[CCC-:B------:R-:W-:Y:S01]  /*1920*/  FFMA.RM R4, R12.reuse, R10.reuse, R9.reuse ;  /* 0x0000000a0c047223 */ /* 0x1c0fe20000004009 */
[----:B------:R-:W-:Y:S02]  /*1930*/  ISETP.NE.AND P2, PT, R11, RZ, PT ;  /* 0x000000ff0b00720c */ /* 0x000fe40003f45270 */
[----:B------:R-:W-:Y:S01]  /*1940*/  LOP3.LUT R5, R3, 0x7fffff, RZ, 0xc0, !PT ;  /* 0x007fffff03057812 */ /* 0x000fe200078ec0ff */
[----:B------:R-:W-:Y:S01]  /*1950*/  FFMA.RP R3, R12, R10, R9 ;  /* 0x0000000a0c037223 */ /* 0x000fe20000008009 */
[----:B------:R-:W-:Y:S02]  /*1960*/  ISETP.NE.AND P1, PT, R11, RZ, PT ;  /* 0x000000ff0b00720c */ /* 0x000fe40003f25270 */
[----:B------:R-:W-:-:S02]  /*1970*/  LOP3.LUT R5, R5, 0x800000, RZ, 0xfc, !PT ;  /* 0x0080000005057812 */ /* 0x000fc400078efcff */
[----:B------:R-:W-:Y:S02]  /*1980*/  IADD3 R9, PT, PT, -R11, RZ, RZ ;  /* 0x000000ff0b097210 */ /* 0x000fe40007ffe1ff */
[----:B------:R-:W-:Y:S02]  /*1990*/  SHF.L.U32 R8, R5, R8, RZ ;  /* 0x0000000805087219 */ /* 0x000fe400000006ff */
[----:B------:R-:W-:Y:S02]  /*19a0*/  FSETP.NEU.FTZ.AND P0, PT, R3, R4, PT ;  /* 0x000000040300720b */ /* 0x000fe40003f1d000 */
[----:B------:R-:W-:Y:S02]  /*19b0*/  SEL R4, R9, RZ, P2 ;  /* 0x000000ff09047207 */ /* 0x000fe40001000000 */
[----:B------:R-:W-:Y:S02]  /*19c0*/  ISETP.NE.AND P1, PT, R8, RZ, P1 ;  /* 0x000000ff0800720c */ /* 0x000fe40000f25270 */
[----:B------:R-:W-:-:S02]  /*19d0*/  SHF.R.U32.HI R4, RZ, R4, R5 ;  /* 0x00000004ff047219 */ /* 0x000fc40000011605 */
[----:B------:R-:W-:Y:S02]  /*19e0*/  PLOP3.LUT P0, PT, P0, P1, PT, 0xf8, 0x8f ;  /* 0x00000000008f781c */ /* 0x000fe40000703f70 */
[----:B------:R-:W-:Y:S02]  /*19f0*/  SHF.R.U32.HI R8, RZ, 0x1, R4 ;  /* 0x00000001ff087819 */ /* 0x000fe40000011604 */
[----:B------:R-:W-:-:S04]  /*1a00*/  SEL R3, RZ, 0x1, !P0 ;  /* 0x00000001ff037807 */ /* 0x000fc80004000000 */
[----:B------:R-:W-:-:S04]  /*1a10*/  LOP3.LUT R3, R3, 0x1, R8, 0xf8, !PT ;  /* 0x0000000103037812 */ /* 0x000fc800078ef808 */
[----:B------:R-:W-:-:S04]  /*1a20*/  LOP3.LUT R3, R3, R4, RZ, 0xc0, !PT ;  /* 0x0000000403037212 */ /* 0x000fc800078ec0ff */
[----:B------:R-:W-:-:S04]  /*1a30*/  IADD3 R3, PT, PT, R8, R3, RZ ;  /* 0x0000000308037210 */ /* 0x000fc80007ffe0ff */
[----:B------:R-:W-:Y:S01]  /*1a40*/  LOP3.LUT R0, R3, R0, RZ, 0xfc, !PT ;  /* 0x0000000003007212 */ /* 0x000fe200078efcff */
[----:B------:R-:W-:Y:S06]  /*1a50*/  BRA `(.L_x_23) ;  /* 0x0000000000107947 */ /* 0x000fec0003800000 */
.L_x_22:
[----:B------:R-:W-:-:S04]  /*1a60*/  LOP3.LUT R0, R0, 0x80000000, RZ, 0xc0, !PT ;  /* 0x8000000000007812 */ /* 0x000fc800078ec0ff */
[----:B------:R-:W-:Y:S01]  /*1a70*/  LOP3.LUT R0, R0, 0x7f800000, RZ, 0xfc, !PT ;  /* 0x7f80000000007812 */ /* 0x000fe200078efcff */
[----:B------:R-:W-:Y:S06]  /*1a80*/  BRA `(.L_x_23) ;  /* 0x0000000000047947 */ /* 0x000fec0003800000 */
.L_x_21:
[----:B------:R-:W-:-:S07]  /*1a90*/  LEA R0, R5, R0, 0x17 ;  /* 0x0000000005007211 */ /* 0x000fce00078eb8ff */
.L_x_23:
[----:B------:R-:W-:Y:S05]  /*1aa0*/  BSYNC.RECONVERGENT B2 ;  /* 0x0000000000027941 */ /* 0x000fea0003800200 */
.L_x_20:
[----:B------:R-:W-:Y:S05]  /*1ab0*/  BRA `(.L_x_24) ;  /* 0x0000000000207947 */ /* 0x000fea0003800000 */
.L_x_19:
[----:B------:R-:W-:-:S04]  /*1ac0*/  LOP3.LUT R0, R9, 0x80000000, R0, 0x48, !PT ;  /* 0x8000000009007812 */ /* 0x000fc800078e4800 */
[----:B------:R-:W-:Y:S01]  /*1ad0*/  LOP3.LUT R0, R0, 0x7f800000, RZ, 0xfc, !PT ;  /* 0x7f80000000007812 */ /* 0x000fe200078efcff */
[----:B------:R-:W-:Y:S06]  /*1ae0*/  BRA `(.L_x_24) ;  /* 0x0000000000147947 */ /* 0x000fec0003800000 */
.L_x_18:
[----:B------:R-:W-:Y:S01]  /*1af0*/  LOP3.LUT R0, R9, 0x80000000, R0, 0x48, !PT ;  /* 0x8000000009007812 */ /* 0x000fe200078e4800 */
[----:B------:R-:W-:Y:S06]  /*1b00*/  BRA `(.L_x_24) ;  /* 0x00000000000c7947 */ /* 0x000fec0003800000 */
.L_x_17:
[----:B------:R-:W0:Y:S01]  /*1b10*/  MUFU.RSQ R0, -QNAN ;  /* 0xffc0000000007908 */ /* 0x000e220000001400 */
[----:B------:R-:W-:Y:S05]  /*1b20*/  BRA `(.L_x_24) ;  /* 0x0000000000047947 */ /* 0x000fea0003800000 */
.L_x_16:
[----:B------:R-:W-:-:S07]  /*1b30*/  FADD.FTZ R0, R0, R3 ;  /* 0x0000000300007221 */ /* 0x000fce0000010000 */
.L_x_24:
[----:B------:R-:W-:Y:S05]  /*1b40*/  BSYNC.RECONVERGENT B1 ;  /* 0x0000000000017941 */ /* 0x000fea0003800200 */
.L_x_14:
[----:B------:R-:W-:-:S04]  /*1b50*/  HFMA2 R3, -RZ, RZ, 0, 0 ;  /* 0x00000000ff037431 */ /* 0x000fc800000001ff */
[----:B0-----:R-:W-:Y:S05]  /*1b60*/  RET.REL.NODEC R2 `(_Z35scaled_dot_product_attention_kernelPfPKfS1_S1_iif) ;  /* 0xffffffe402247950 */ /* 0x001fea0003c3ffff */
.L_x_25:
[----:B------:R-:W-:-:S00]  /*1b70*/  BRA `(.L_x_25) ;  /* 0xfffffffc00fc7947 */ /* 0x000fc0000383ffff */
[----:B------:R-:W-:-:S00]  /*1b80*/  NOP ;  /* 0x0000000000007918 */ /* 0x000fc00000000000 */
[----:B------:R-:W-:-:S00]  /*1b90*/  NOP ;  /* 0x0000000000007918 */ /* 0x000fc00000000000 */
[----:B------:R-:W-:-:S00]  /*1ba0*/  NOP ;  /* 0x0000000000007918 */ /* 0x000fc00000000000 */
[----:B------:R-:W-:-:S00]  /*1bb0*/  NOP ;  /* 0x0000000000007918 */ /* 0x000fc00000000000 */
[----:B------:R-:W-:-:S00]  /*1bc0*/  NOP ;  /* 0x0000000000007918 */ /* 0x000fc00000000000 */
[----:B------:R-:W-:-:S00]  /*1bd0*/  NOP ;  /* 0x0000000000007918 */ /* 0x000fc00000000000 */
[----:B------:R-:W-:-:S00]  /*1be0*/  NOP ;  /* 0x0000000000007918 */ /* 0x000fc00000000000 */
[----:B------:R-:W-:-:S00]  /*1bf0*/  NOP ;  /* 0x0000000000007918 */ /* 0x000fc00000000000 */
.L_x_26:


//--------------------- .nv.shared.reserved.0     --------------------------
	.section	.nv.shared.reserved.0,"aw",@nobits
	.weak		__nv_reservedSMEM_offset_0_alias
	.size		__nv_reservedSMEM_offset_0_alias, 0, 64
	.other		__nv_reservedSMEM_offset_0_alias,@"STO_CUDA_RESERVED_SHARED STV_DEFAULT"
__nv_reservedSMEM_offset_0_alias:
	.zero		0
	.zero		64


//--------------------- .nv.constant0._Z35scaled_dot_product_attention_kernelPfPKfS1_S1_iif --------------------------
	.section	.nv.constant0._Z35scaled_dot_product_attention_kernelPfPKfS1_S1_iif,"a",@progbits
	.sectionflags	@""
	.align	4
.nv.constant0._Z35scaled_dot_product_attention_kernelPfPKfS1_S1_iif:
	.zero		940


//--------------------- SYMBOLS --------------------------

	.type		.nv.reservedSmem.offset0,@object
	.size		.nv.reservedSmem.offset0,0x4
